//
// Generated by NVIDIA NVVM Compiler
//
// Compiler Build ID: CL-36424714
// Cuda compilation tools, release 13.0, V13.0.88
// Based on NVVM 20.0.0
//

.version 9.0
.target sm_100
.address_size 64

	// .globl	hwma_batch_f32

.visible .entry hwma_batch_f32(
	.param .u64 .ptr .align 1 hwma_batch_f32_param_0,
	.param .u64 .ptr .align 1 hwma_batch_f32_param_1,
	.param .u64 .ptr .align 1 hwma_batch_f32_param_2,
	.param .u64 .ptr .align 1 hwma_batch_f32_param_3,
	.param .u32 hwma_batch_f32_param_4,
	.param .u32 hwma_batch_f32_param_5,
	.param .u32 hwma_batch_f32_param_6,
	.param .u64 .ptr .align 1 hwma_batch_f32_param_7
)
{
	.reg .pred 	%p<18>;
	.reg .b32 	%r<63>;
	.reg .b32 	%f<15>;
	.reg .b64 	%rd<48>;
	.reg .b64 	%fd<97>;

	ld.param.u64 	%rd10, [hwma_batch_f32_param_0];
	ld.param.u64 	%rd11, [hwma_batch_f32_param_1];
	ld.param.u64 	%rd12, [hwma_batch_f32_param_2];
	ld.param.u64 	%rd13, [hwma_batch_f32_param_3];
	ld.param.u32 	%r34, [hwma_batch_f32_param_4];
	ld.param.u32 	%r35, [hwma_batch_f32_param_5];
	ld.param.u32 	%r36, [hwma_batch_f32_param_6];
	ld.param.u64 	%rd14, [hwma_batch_f32_param_7];
	cvta.to.global.u64 	%rd1, %rd14;
	cvta.to.global.u64 	%rd2, %rd10;
	mov.u32 	%r37, %ctaid.x;
	mov.u32 	%r38, %ntid.x;
	mov.u32 	%r39, %tid.x;
	mad.lo.s32 	%r1, %r37, %r38, %r39;
	setp.ge.s32 	%p1, %r1, %r36;
	setp.lt.s32 	%p2, %r35, 1;
	or.pred  	%p3, %p2, %p1;
	@%p3 bra 	$L__BB0_20;
	cvta.to.global.u64 	%rd15, %rd11;
	cvta.to.global.u64 	%rd16, %rd12;
	cvta.to.global.u64 	%rd17, %rd13;
	max.s32 	%r2, %r34, 0;
	min.u32 	%r3, %r2, %r35;
	mul.wide.s32 	%rd18, %r1, 4;
	add.s64 	%rd19, %rd15, %rd18;
	ld.global.nc.f32 	%f1, [%rd19];
	add.s64 	%rd20, %rd16, %rd18;
	ld.global.nc.f32 	%f2, [%rd20];
	add.s64 	%rd21, %rd17, %rd18;
	ld.global.nc.f32 	%f3, [%rd21];
	mul.lo.s32 	%r4, %r35, %r1;
	setp.lt.s32 	%p4, %r34, 1;
	@%p4 bra 	$L__BB0_13;
	add.s32 	%r41, %r3, -1;
	and.b32  	%r5, %r3, 7;
	setp.lt.u32 	%p5, %r41, 7;
	mov.b32 	%r55, 0;
	@%p5 bra 	$L__BB0_5;
	and.b32  	%r55, %r3, 2147483640;
	neg.s32 	%r53, %r55;
	add.s64 	%rd3, %rd1, 16;
	mov.u32 	%r52, %r4;
$L__BB0_4:
	.pragma "nounroll";
	mul.wide.s32 	%rd22, %r52, 4;
	add.s64 	%rd23, %rd3, %rd22;
	mov.b32 	%r42, 2147483647;
	st.global.u32 	[%rd23+-16], %r42;
	st.global.u32 	[%rd23+-12], %r42;
	st.global.u32 	[%rd23+-8], %r42;
	st.global.u32 	[%rd23+-4], %r42;
	st.global.u32 	[%rd23], %r42;
	st.global.u32 	[%rd23+4], %r42;
	st.global.u32 	[%rd23+8], %r42;
	st.global.u32 	[%rd23+12], %r42;
	add.s32 	%r53, %r53, 8;
	add.s32 	%r52, %r52, 8;
	setp.ne.s32 	%p6, %r53, 0;
	@%p6 bra 	$L__BB0_4;
$L__BB0_5:
	setp.eq.s32 	%p7, %r5, 0;
	@%p7 bra 	$L__BB0_13;
	and.b32  	%r13, %r3, 3;
	setp.lt.u32 	%p8, %r5, 4;
	@%p8 bra 	$L__BB0_8;
	add.s32 	%r43, %r55, %r4;
	mul.wide.s32 	%rd24, %r43, 4;
	add.s64 	%rd25, %rd1, %rd24;
	mov.b32 	%r44, 2147483647;
	st.global.u32 	[%rd25], %r44;
	st.global.u32 	[%rd25+4], %r44;
	st.global.u32 	[%rd25+8], %r44;
	st.global.u32 	[%rd25+12], %r44;
	add.s32 	%r55, %r55, 4;
$L__BB0_8:
	setp.eq.s32 	%p9, %r13, 0;
	@%p9 bra 	$L__BB0_13;
	setp.eq.s32 	%p10, %r13, 1;
	@%p10 bra 	$L__BB0_11;
	add.s32 	%r45, %r55, %r4;
	mul.wide.s32 	%rd26, %r45, 4;
	add.s64 	%rd27, %rd1, %rd26;
	mov.b32 	%r46, 2147483647;
	st.global.u32 	[%rd27], %r46;
	st.global.u32 	[%rd27+4], %r46;
	add.s32 	%r55, %r55, 2;
$L__BB0_11:
	and.b32  	%r47, %r3, 1;
	setp.eq.b32 	%p11, %r47, 1;
	not.pred 	%p12, %p11;
	@%p12 bra 	$L__BB0_13;
	add.s32 	%r48, %r55, %r4;
	mul.wide.s32 	%rd28, %r48, 4;
	add.s64 	%rd29, %rd1, %rd28;
	mov.b32 	%r49, 2147483647;
	st.global.u32 	[%rd29], %r49;
$L__BB0_13:
	setp.ge.u32 	%p13, %r2, %r35;
	@%p13 bra 	$L__BB0_20;
	mul.wide.u32 	%rd30, %r3, 4;
	add.s64 	%rd31, %rd2, %rd30;
	cvt.f64.f32 	%fd1, %f1;
	cvt.f64.f32 	%fd2, %f2;
	cvt.f64.f32 	%fd3, %f3;
	ld.global.nc.f32 	%f4, [%rd31];
	cvt.f64.f32 	%fd96, %f4;
	sub.s32 	%r50, %r35, %r3;
	and.b32  	%r18, %r50, 3;
	setp.eq.s32 	%p14, %r18, 0;
	mov.f64 	%fd91, 0d0000000000000000;
	mov.u32 	%r60, %r3;
	mov.f64 	%fd95, %fd91;
	@%p14 bra 	$L__BB0_17;
	add.s32 	%r58, %r3, %r4;
	cvt.u64.u32 	%rd32, %r35;
	cvt.u64.u32 	%rd33, %r2;
	min.u64 	%rd34, %rd32, %rd33;
	shl.b64 	%rd35, %rd34, 2;
	add.s64 	%rd46, %rd2, %rd35;
	neg.s32 	%r57, %r18;
	mov.f64 	%fd91, 0d0000000000000000;
	mov.u32 	%r60, %r3;
	mov.f64 	%fd89, %fd91;
	mov.f64 	%fd90, %fd96;
$L__BB0_16:
	.pragma "nounroll";
	mul.wide.s32 	%rd36, %r58, 4;
	add.s64 	%rd37, %rd1, %rd36;
	ld.global.nc.f32 	%f5, [%rd46];
	cvt.f64.f32 	%fd22, %f5;
	add.f64 	%fd23, %fd90, %fd89;
	fma.rn.f64 	%fd24, %fd91, 0d3FE0000000000000, %fd23;
	mul.f64 	%fd25, %fd1, %fd22;
	mov.f64 	%fd26, 0d3FF0000000000000;
	sub.f64 	%fd27, %fd26, %fd1;
	fma.rn.f64 	%fd96, %fd27, %fd24, %fd25;
	sub.f64 	%fd28, %fd96, %fd90;
	mul.f64 	%fd29, %fd28, %fd2;
	add.f64 	%fd30, %fd89, %fd91;
	sub.f64 	%fd31, %fd26, %fd2;
	fma.rn.f64 	%fd95, %fd31, %fd30, %fd29;
	sub.f64 	%fd32, %fd95, %fd89;
	mul.f64 	%fd33, %fd32, %fd3;
	sub.f64 	%fd34, %fd26, %fd3;
	fma.rn.f64 	%fd91, %fd34, %fd91, %fd33;
	add.f64 	%fd35, %fd96, %fd95;
	fma.rn.f64 	%fd36, %fd91, 0d3FE0000000000000, %fd35;
	cvt.rn.f32.f64 	%f6, %fd36;
	st.global.f32 	[%rd37], %f6;
	add.s32 	%r60, %r60, 1;
	add.s32 	%r58, %r58, 1;
	add.s64 	%rd46, %rd46, 4;
	add.s32 	%r57, %r57, 1;
	setp.ne.s32 	%p15, %r57, 0;
	mov.f64 	%fd89, %fd95;
	mov.f64 	%fd90, %fd96;
	@%p15 bra 	$L__BB0_16;
$L__BB0_17:
	sub.s32 	%r51, %r3, %r35;
	setp.gt.u32 	%p16, %r51, -4;
	@%p16 bra 	$L__BB0_20;
	ld.param.u64 	%rd44, [hwma_batch_f32_param_0];
	sub.s32 	%r62, %r60, %r35;
	mul.wide.u32 	%rd38, %r60, 4;
	cvta.to.global.u64 	%rd39, %rd44;
	add.s64 	%rd40, %rd38, %rd39;
	add.s64 	%rd47, %rd40, 8;
	add.s32 	%r61, %r60, %r4;
$L__BB0_19:
	ld.param.u64 	%rd45, [hwma_batch_f32_param_7];
	mul.wide.s32 	%rd41, %r61, 4;
	cvta.to.global.u64 	%rd42, %rd45;
	add.s64 	%rd43, %rd42, %rd41;
	ld.global.nc.f32 	%f7, [%rd47+-8];
	cvt.f64.f32 	%fd37, %f7;
	add.f64 	%fd38, %fd96, %fd95;
	fma.rn.f64 	%fd39, %fd91, 0d3FE0000000000000, %fd38;
	mul.f64 	%fd40, %fd1, %fd37;
	mov.f64 	%fd41, 0d3FF0000000000000;
	sub.f64 	%fd42, %fd41, %fd1;
	fma.rn.f64 	%fd43, %fd42, %fd39, %fd40;
	sub.f64 	%fd44, %fd43, %fd96;
	mul.f64 	%fd45, %fd44, %fd2;
	add.f64 	%fd46, %fd95, %fd91;
	sub.f64 	%fd47, %fd41, %fd2;
	fma.rn.f64 	%fd48, %fd47, %fd46, %fd45;
	sub.f64 	%fd49, %fd48, %fd95;
	mul.f64 	%fd50, %fd49, %fd3;
	sub.f64 	%fd51, %fd41, %fd3;
	fma.rn.f64 	%fd52, %fd51, %fd91, %fd50;
	add.f64 	%fd53, %fd43, %fd48;
	fma.rn.f64 	%fd54, %fd52, 0d3FE0000000000000, %fd53;
	cvt.rn.f32.f64 	%f8, %fd54;
	st.global.f32 	[%rd43], %f8;
	ld.global.nc.f32 	%f9, [%rd47+-4];
	cvt.f64.f32 	%fd55, %f9;
	mul.f64 	%fd56, %fd1, %fd55;
	fma.rn.f64 	%fd57, %fd42, %fd54, %fd56;
	sub.f64 	%fd58, %fd57, %fd43;
	mul.f64 	%fd59, %fd58, %fd2;
	add.f64 	%fd60, %fd48, %fd52;
	fma.rn.f64 	%fd61, %fd47, %fd60, %fd59;
	sub.f64 	%fd62, %fd61, %fd48;
	mul.f64 	%fd63, %fd62, %fd3;
	fma.rn.f64 	%fd64, %fd51, %fd52, %fd63;
	add.f64 	%fd65, %fd57, %fd61;
	fma.rn.f64 	%fd66, %fd64, 0d3FE0000000000000, %fd65;
	cvt.rn.f32.f64 	%f10, %fd66;
	st.global.f32 	[%rd43+4], %f10;
	ld.global.nc.f32 	%f11, [%rd47];
	cvt.f64.f32 	%fd67, %f11;
	mul.f64 	%fd68, %fd1, %fd67;
	fma.rn.f64 	%fd69, %fd42, %fd66, %fd68;
	sub.f64 	%fd70, %fd69, %fd57;
	mul.f64 	%fd71, %fd70, %fd2;
	add.f64 	%fd72, %fd61, %fd64;
	fma.rn.f64 	%fd73, %fd47, %fd72, %fd71;
	sub.f64 	%fd74, %fd73, %fd61;
	mul.f64 	%fd75, %fd74, %fd3;
	fma.rn.f64 	%fd76, %fd51, %fd64, %fd75;
	add.f64 	%fd77, %fd69, %fd73;
	fma.rn.f64 	%fd78, %fd76, 0d3FE0000000000000, %fd77;
	cvt.rn.f32.f64 	%f12, %fd78;
	st.global.f32 	[%rd43+8], %f12;
	ld.global.nc.f32 	%f13, [%rd47+4];
	cvt.f64.f32 	%fd79, %f13;
	mul.f64 	%fd80, %fd1, %fd79;
	fma.rn.f64 	%fd96, %fd42, %fd78, %fd80;
	sub.f64 	%fd81, %fd96, %fd69;
	mul.f64 	%fd82, %fd81, %fd2;
	add.f64 	%fd83, %fd73, %fd76;
	fma.rn.f64 	%fd95, %fd47, %fd83, %fd82;
	sub.f64 	%fd84, %fd95, %fd73;
	mul.f64 	%fd85, %fd84, %fd3;
	fma.rn.f64 	%fd91, %fd51, %fd76, %fd85;
	add.f64 	%fd86, %fd96, %fd95;
	fma.rn.f64 	%fd87, %fd91, 0d3FE0000000000000, %fd86;
	cvt.rn.f32.f64 	%f14, %fd87;
	st.global.f32 	[%rd43+12], %f14;
	add.s32 	%r62, %r62, 4;
	add.s64 	%rd47, %rd47, 16;
	add.s32 	%r61, %r61, 4;
	setp.ne.s32 	%p17, %r62, 0;
	@%p17 bra 	$L__BB0_19;
$L__BB0_20:
	ret;

}
	// .globl	hwma_multi_series_one_param_f32
.visible .entry hwma_multi_series_one_param_f32(
	.param .u64 .ptr .align 1 hwma_multi_series_one_param_f32_param_0,
	.param .f32 hwma_multi_series_one_param_f32_param_1,
	.param .f32 hwma_multi_series_one_param_f32_param_2,
	.param .f32 hwma_multi_series_one_param_f32_param_3,
	.param .u32 hwma_multi_series_one_param_f32_param_4,
	.param .u32 hwma_multi_series_one_param_f32_param_5,
	.param .u64 .ptr .align 1 hwma_multi_series_one_param_f32_param_6,
	.param .u64 .ptr .align 1 hwma_multi_series_one_param_f32_param_7
)
{
	.reg .pred 	%p<18>;
	.reg .b32 	%r<64>;
	.reg .b32 	%f<15>;
	.reg .b64 	%rd<50>;
	.reg .b64 	%fd<97>;

	ld.param.u64 	%rd3, [hwma_multi_series_one_param_f32_param_0];
	ld.param.f32 	%f1, [hwma_multi_series_one_param_f32_param_1];
	ld.param.f32 	%f2, [hwma_multi_series_one_param_f32_param_2];
	ld.param.f32 	%f3, [hwma_multi_series_one_param_f32_param_3];
	ld.param.u32 	%r34, [hwma_multi_series_one_param_f32_param_4];
	ld.param.u32 	%r35, [hwma_multi_series_one_param_f32_param_5];
	ld.param.u64 	%rd4, [hwma_multi_series_one_param_f32_param_6];
	ld.param.u64 	%rd5, [hwma_multi_series_one_param_f32_param_7];
	cvta.to.global.u64 	%rd1, %rd5;
	cvta.to.global.u64 	%rd2, %rd3;
	mov.u32 	%r36, %ctaid.x;
	mov.u32 	%r37, %ntid.x;
	mov.u32 	%r38, %tid.x;
	mad.lo.s32 	%r1, %r36, %r37, %r38;
	setp.ge.s32 	%p1, %r1, %r34;
	setp.lt.s32 	%p2, %r35, 1;
	or.pred  	%p3, %p1, %p2;
	@%p3 bra 	$L__BB1_20;
	cvta.to.global.u64 	%rd6, %rd4;
	mul.wide.s32 	%rd7, %r1, 4;
	add.s64 	%rd8, %rd6, %rd7;
	ld.global.nc.u32 	%r39, [%rd8];
	max.s32 	%r2, %r39, 0;
	min.u32 	%r3, %r2, %r35;
	setp.lt.s32 	%p4, %r39, 1;
	@%p4 bra 	$L__BB1_13;
	add.s32 	%r41, %r3, -1;
	and.b32  	%r4, %r3, 7;
	setp.lt.u32 	%p5, %r41, 7;
	mov.b32 	%r56, 0;
	@%p5 bra 	$L__BB1_5;
	and.b32  	%r56, %r3, 2147483640;
	neg.s32 	%r54, %r56;
	shl.b32 	%r7, %r34, 3;
	mul.wide.s32 	%rd11, %r34, 4;
	mov.u32 	%r53, %r1;
$L__BB1_4:
	.pragma "nounroll";
	mul.wide.s32 	%rd9, %r53, 4;
	add.s64 	%rd10, %rd1, %rd9;
	mov.b32 	%r42, 2147483647;
	st.global.u32 	[%rd10], %r42;
	add.s64 	%rd12, %rd10, %rd11;
	st.global.u32 	[%rd12], %r42;
	add.s64 	%rd13, %rd12, %rd11;
	st.global.u32 	[%rd13], %r42;
	add.s64 	%rd14, %rd13, %rd11;
	st.global.u32 	[%rd14], %r42;
	add.s64 	%rd15, %rd14, %rd11;
	st.global.u32 	[%rd15], %r42;
	add.s64 	%rd16, %rd15, %rd11;
	st.global.u32 	[%rd16], %r42;
	add.s64 	%rd17, %rd16, %rd11;
	st.global.u32 	[%rd17], %r42;
	add.s64 	%rd18, %rd17, %rd11;
	st.global.u32 	[%rd18], %r42;
	add.s32 	%r54, %r54, 8;
	add.s32 	%r53, %r53, %r7;
	setp.ne.s32 	%p6, %r54, 0;
	@%p6 bra 	$L__BB1_4;
$L__BB1_5:
	setp.eq.s32 	%p7, %r4, 0;
	@%p7 bra 	$L__BB1_13;
	and.b32  	%r13, %r3, 3;
	setp.lt.u32 	%p8, %r4, 4;
	@%p8 bra 	$L__BB1_8;
	mad.lo.s32 	%r43, %r56, %r34, %r1;
	mul.wide.s32 	%rd19, %r43, 4;
	add.s64 	%rd20, %rd1, %rd19;
	mov.b32 	%r44, 2147483647;
	st.global.u32 	[%rd20], %r44;
	mul.wide.s32 	%rd21, %r34, 4;
	add.s64 	%rd22, %rd20, %rd21;
	st.global.u32 	[%rd22], %r44;
	add.s64 	%rd23, %rd22, %rd21;
	st.global.u32 	[%rd23], %r44;
	add.s64 	%rd24, %rd23, %rd21;
	st.global.u32 	[%rd24], %r44;
	add.s32 	%r56, %r56, 4;
$L__BB1_8:
	setp.eq.s32 	%p9, %r13, 0;
	@%p9 bra 	$L__BB1_13;
	setp.eq.s32 	%p10, %r13, 1;
	@%p10 bra 	$L__BB1_11;
	mad.lo.s32 	%r45, %r56, %r34, %r1;
	mul.wide.s32 	%rd25, %r45, 4;
	add.s64 	%rd26, %rd1, %rd25;
	mov.b32 	%r46, 2147483647;
	st.global.u32 	[%rd26], %r46;
	mul.wide.s32 	%rd27, %r34, 4;
	add.s64 	%rd28, %rd26, %rd27;
	st.global.u32 	[%rd28], %r46;
	add.s32 	%r56, %r56, 2;
$L__BB1_11:
	and.b32  	%r47, %r3, 1;
	setp.eq.b32 	%p11, %r47, 1;
	not.pred 	%p12, %p11;
	@%p12 bra 	$L__BB1_13;
	mad.lo.s32 	%r48, %r56, %r34, %r1;
	mul.wide.s32 	%rd29, %r48, 4;
	add.s64 	%rd30, %rd1, %rd29;
	mov.b32 	%r49, 2147483647;
	st.global.u32 	[%rd30], %r49;
$L__BB1_13:
	setp.ge.u32 	%p13, %r2, %r35;
	@%p13 bra 	$L__BB1_20;
	mad.lo.s32 	%r59, %r3, %r34, %r1;
	mul.wide.s32 	%rd31, %r59, 4;
	add.s64 	%rd32, %rd2, %rd31;
	cvt.f64.f32 	%fd1, %f1;
	cvt.f64.f32 	%fd2, %f2;
	cvt.f64.f32 	%fd3, %f3;
	ld.global.nc.f32 	%f4, [%rd32];
	cvt.f64.f32 	%fd96, %f4;
	sub.s32 	%r50, %r35, %r3;
	and.b32  	%r19, %r50, 3;
	setp.eq.s32 	%p14, %r19, 0;
	mov.f64 	%fd91, 0d0000000000000000;
	mov.u32 	%r61, %r3;
	mov.f64 	%fd95, %fd91;
	@%p14 bra 	$L__BB1_17;
	neg.s32 	%r58, %r19;
	mov.f64 	%fd91, 0d0000000000000000;
	mov.u32 	%r61, %r3;
	mov.f64 	%fd89, %fd91;
	mov.f64 	%fd90, %fd96;
$L__BB1_16:
	.pragma "nounroll";
	ld.param.u64 	%rd48, [hwma_multi_series_one_param_f32_param_0];
	cvta.to.global.u64 	%rd33, %rd48;
	mul.wide.s32 	%rd34, %r59, 4;
	add.s64 	%rd35, %rd33, %rd34;
	ld.global.nc.f32 	%f5, [%rd35];
	cvt.f64.f32 	%fd22, %f5;
	add.f64 	%fd23, %fd90, %fd89;
	fma.rn.f64 	%fd24, %fd91, 0d3FE0000000000000, %fd23;
	mul.f64 	%fd25, %fd1, %fd22;
	mov.f64 	%fd26, 0d3FF0000000000000;
	sub.f64 	%fd27, %fd26, %fd1;
	fma.rn.f64 	%fd96, %fd27, %fd24, %fd25;
	sub.f64 	%fd28, %fd96, %fd90;
	mul.f64 	%fd29, %fd28, %fd2;
	add.f64 	%fd30, %fd89, %fd91;
	sub.f64 	%fd31, %fd26, %fd2;
	fma.rn.f64 	%fd95, %fd31, %fd30, %fd29;
	sub.f64 	%fd32, %fd95, %fd89;
	mul.f64 	%fd33, %fd32, %fd3;
	sub.f64 	%fd34, %fd26, %fd3;
	fma.rn.f64 	%fd91, %fd34, %fd91, %fd33;
	add.f64 	%fd35, %fd96, %fd95;
	fma.rn.f64 	%fd36, %fd91, 0d3FE0000000000000, %fd35;
	cvt.rn.f32.f64 	%f6, %fd36;
	add.s64 	%rd36, %rd1, %rd34;
	st.global.f32 	[%rd36], %f6;
	add.s32 	%r61, %r61, 1;
	add.s32 	%r59, %r59, %r34;
	add.s32 	%r58, %r58, 1;
	setp.ne.s32 	%p15, %r58, 0;
	mov.f64 	%fd89, %fd95;
	mov.f64 	%fd90, %fd96;
	@%p15 bra 	$L__BB1_16;
$L__BB1_17:
	sub.s32 	%r51, %r3, %r35;
	setp.gt.u32 	%p16, %r51, -4;
	@%p16 bra 	$L__BB1_20;
	sub.s32 	%r63, %r61, %r35;
	mad.lo.s32 	%r62, %r61, %r34, %r1;
	mul.wide.s32 	%rd41, %r34, 4;
$L__BB1_19:
	ld.param.u64 	%rd49, [hwma_multi_series_one_param_f32_param_0];
	cvta.to.global.u64 	%rd37, %rd49;
	mul.wide.s32 	%rd38, %r62, 4;
	add.s64 	%rd39, %rd37, %rd38;
	ld.global.nc.f32 	%f7, [%rd39];
	cvt.f64.f32 	%fd37, %f7;
	add.f64 	%fd38, %fd96, %fd95;
	fma.rn.f64 	%fd39, %fd91, 0d3FE0000000000000, %fd38;
	mul.f64 	%fd40, %fd1, %fd37;
	mov.f64 	%fd41, 0d3FF0000000000000;
	sub.f64 	%fd42, %fd41, %fd1;
	fma.rn.f64 	%fd43, %fd42, %fd39, %fd40;
	sub.f64 	%fd44, %fd43, %fd96;
	mul.f64 	%fd45, %fd44, %fd2;
	add.f64 	%fd46, %fd95, %fd91;
	sub.f64 	%fd47, %fd41, %fd2;
	fma.rn.f64 	%fd48, %fd47, %fd46, %fd45;
	sub.f64 	%fd49, %fd48, %fd95;
	mul.f64 	%fd50, %fd49, %fd3;
	sub.f64 	%fd51, %fd41, %fd3;
	fma.rn.f64 	%fd52, %fd51, %fd91, %fd50;
	add.f64 	%fd53, %fd43, %fd48;
	fma.rn.f64 	%fd54, %fd52, 0d3FE0000000000000, %fd53;
	cvt.rn.f32.f64 	%f8, %fd54;
	add.s64 	%rd40, %rd1, %rd38;
	st.global.f32 	[%rd40], %f8;
	add.s64 	%rd42, %rd39, %rd41;
	ld.global.nc.f32 	%f9, [%rd42];
	cvt.f64.f32 	%fd55, %f9;
	mul.f64 	%fd56, %fd1, %fd55;
	fma.rn.f64 	%fd57, %fd42, %fd54, %fd56;
	sub.f64 	%fd58, %fd57, %fd43;
	mul.f64 	%fd59, %fd58, %fd2;
	add.f64 	%fd60, %fd48, %fd52;
	fma.rn.f64 	%fd61, %fd47, %fd60, %fd59;
	sub.f64 	%fd62, %fd61, %fd48;
	mul.f64 	%fd63, %fd62, %fd3;
	fma.rn.f64 	%fd64, %fd51, %fd52, %fd63;
	add.f64 	%fd65, %fd57, %fd61;
	fma.rn.f64 	%fd66, %fd64, 0d3FE0000000000000, %fd65;
	cvt.rn.f32.f64 	%f10, %fd66;
	add.s64 	%rd43, %rd40, %rd41;
	st.global.f32 	[%rd43], %f10;
	add.s64 	%rd44, %rd42, %rd41;
	ld.global.nc.f32 	%f11, [%rd44];
	cvt.f64.f32 	%fd67, %f11;
	mul.f64 	%fd68, %fd1, %fd67;
	fma.rn.f64 	%fd69, %fd42, %fd66, %fd68;
	sub.f64 	%fd70, %fd69, %fd57;
	mul.f64 	%fd71, %fd70, %fd2;
	add.f64 	%fd72, %fd61, %fd64;
	fma.rn.f64 	%fd73, %fd47, %fd72, %fd71;
	sub.f64 	%fd74, %fd73, %fd61;
	mul.f64 	%fd75, %fd74, %fd3;
	fma.rn.f64 	%fd76, %fd51, %fd64, %fd75;
	add.f64 	%fd77, %fd69, %fd73;
	fma.rn.f64 	%fd78, %fd76, 0d3FE0000000000000, %fd77;
	cvt.rn.f32.f64 	%f12, %fd78;
	add.s64 	%rd45, %rd43, %rd41;
	st.global.f32 	[%rd45], %f12;
	add.s64 	%rd46, %rd44, %rd41;
	ld.global.nc.f32 	%f13, [%rd46];
	cvt.f64.f32 	%fd79, %f13;
	mul.f64 	%fd80, %fd1, %fd79;
	fma.rn.f64 	%fd96, %fd42, %fd78, %fd80;
	sub.f64 	%fd81, %fd96, %fd69;
	mul.f64 	%fd82, %fd81, %fd2;
	add.f64 	%fd83, %fd73, %fd76;
	fma.rn.f64 	%fd95, %fd47, %fd83, %fd82;
	sub.f64 	%fd84, %fd95, %fd73;
	mul.f64 	%fd85, %fd84, %fd3;
	fma.rn.f64 	%fd91, %fd51, %fd76, %fd85;
	add.f64 	%fd86, %fd96, %fd95;
	fma.rn.f64 	%fd87, %fd91, 0d3FE0000000000000, %fd86;
	cvt.rn.f32.f64 	%f14, %fd87;
	add.s64 	%rd47, %rd45, %rd41;
	st.global.f32 	[%rd47], %f14;
	add.s32 	%r63, %r63, 4;
	shl.b32 	%r52, %r34, 2;
	add.s32 	%r62, %r62, %r52;
	setp.ne.s32 	%p17, %r63, 0;
	@%p17 bra 	$L__BB1_19;
$L__BB1_20:
	ret;

}


// ===== COMPILED SASS (sm_100) =====

	.target	sm_100

	.elftype	@"ET_EXEC"


//--------------------- .note.nv.tkinfo           --------------------------
	.section	.note.nv.tkinfo,"",@"SHT_NOTE"
	.sectionflags	@"SHF_NOTE_NV_TKINFO"
	.tkinfo
        /*0018*/ 	.word	0x00000002
        /*0030*/ 	.string	""
        /*0030*/ 	.string	"ptxas"
        /*0030*/ 	.string	"Cuda compilation tools, release 13.0, V13.0.88"
        /*0030*/ 	.string	"Build cuda_13.0.r13.0/compiler.36424714_0"
        /*0030*/ 	.string	"-arch sm_100 -m 64 "



//--------------------- .note.nv.cuinfo           --------------------------
	.section	.note.nv.cuinfo,"",@"SHT_NOTE"
	.sectionflags	@"SHF_NOTE_NV_CUINFO"
        /*0018*/ 	.short	0x0002
        /*001a*/ 	.short	0x0064
        /*001c*/ 	.short	0x0082
	.zero		2


//--------------------- .nv.info                  --------------------------
	.section	.nv.info,"",@"SHT_CUDA_INFO"
	.align	4


	//----- nvinfo : EIATTR_REGCOUNT
	.align		4
        /*0000*/ 	.byte	0x04, 0x2f
        /*0002*/ 	.short	(.L_1 - .L_0)
	.align		4
.L_0:
        /*0004*/ 	.word	index@(hwma_batch_f32)
        /*0008*/ 	.word	0x00000024


	//----- nvinfo : EIATTR_FRAME_SIZE
	.align		4
.L_1:
        /*000c*/ 	.byte	0x04, 0x11
        /*000e*/ 	.short	(.L_3 - .L_2)
	.align		4
.L_2:
        /*0010*/ 	.word	index@(hwma_batch_f32)
        /*0014*/ 	.word	0x00000000


	//----- nvinfo : EIATTR_REGCOUNT
	.align		4
.L_3:
        /*0018*/ 	.byte	0x04, 0x2f
        /*001a*/ 	.short	(.L_5 - .L_4)
	.align		4
.L_4:
        /*001c*/ 	.word	index@(hwma_multi_series_one_param_f32)
        /*0020*/ 	.word	0x00000028


	//----- nvinfo : EIATTR_FRAME_SIZE
	.align		4
.L_5:
        /*0024*/ 	.byte	0x04, 0x11
        /*0026*/ 	.short	(.L_7 - .L_6)
	.align		4
.L_6:
        /*0028*/ 	.word	index@(hwma_multi_series_one_param_f32)
        /*002c*/ 	.word	0x00000000


	//----- nvinfo : EIATTR_MIN_STACK_SIZE
	.align		4
.L_7:
        /*0030*/ 	.byte	0x04, 0x12
        /*0032*/ 	.short	(.L_9 - .L_8)
	.align		4
.L_8:
        /*0034*/ 	.word	index@(hwma_multi_series_one_param_f32)
        /*0038*/ 	.word	0x00000000


	//----- nvinfo : EIATTR_MIN_STACK_SIZE
	.align		4
.L_9:
        /*003c*/ 	.byte	0x04, 0x12
        /*003e*/ 	.short	(.L_11 - .L_10)
	.align		4
.L_10:
        /*0040*/ 	.word	index@(hwma_batch_f32)
        /*0044*/ 	.word	0x00000000
.L_11:


//--------------------- .nv.compat                --------------------------
	.section	.nv.compat,"",@"SHT_CUDA_COMPAT_INFO"
	.align	4
        /*0000*/ 	.byte	0x02, 0x09, 0x00, 0x00, 0x02, 0x02, 0x01, 0x00, 0x02, 0x05, 0x05, 0x00, 0x03, 0x07, 0x01, 0x01
        /*0010*/ 	.byte	0x02, 0x03, 0x00, 0x00, 0x02, 0x06, 0x01, 0x00, 0x04, 0x0b, 0x08, 0x00, 0x01, 0x00, 0x00, 0x00
        /*0020*/ 	.byte	0x00, 0x00, 0x00, 0x00


//--------------------- .nv.info.hwma_multi_series_one_param_f32 --------------------------
	.section	.nv.info.hwma_multi_series_one_param_f32,"",@"SHT_CUDA_INFO"
	.sectionflags	@""
	.align	4


	//----- nvinfo : EIATTR_CUDA_API_VERSION
	.align		4
        /*0000*/ 	.byte	0x04, 0x37
        /*0002*/ 	.short	(.L_13 - .L_12)
.L_12:
        /*0004*/ 	.word	0x00000082


	//----- nvinfo : EIATTR_KPARAM_INFO
	.align		4
.L_13:
        /*0008*/ 	.byte	0x04, 0x17
        /*000a*/ 	.short	(.L_15 - .L_14)
.L_14:
        /*000c*/ 	.word	0x00000000
        /*0010*/ 	.short	0x0007
        /*0012*/ 	.short	0x0028
        /*0014*/ 	.byte	0x00, 0xf5, 0x21, 0x00


	//----- nvinfo : EIATTR_KPARAM_INFO
	.align		4
.L_15:
        /*0018*/ 	.byte	0x04, 0x17
        /*001a*/ 	.short	(.L_17 - .L_16)
.L_16:
        /*001c*/ 	.word	0x00000000
        /*0020*/ 	.short	0x0006
        /*0022*/ 	.short	0x0020
        /*0024*/ 	.byte	0x00, 0xf5, 0x21, 0x00


	//----- nvinfo : EIATTR_KPARAM_INFO
	.align		4
.L_17:
        /*0028*/ 	.byte	0x04, 0x17
        /*002a*/ 	.short	(.L_19 - .L_18)
.L_18:
        /*002c*/ 	.word	0x00000000
        /*0030*/ 	.short	0x0005
        /*0032*/ 	.short	0x0018
        /*0034*/ 	.byte	0x00, 0xf0, 0x11, 0x00


	//----- nvinfo : EIATTR_KPARAM_INFO
	.align		4
.L_19:
        /*0038*/ 	.byte	0x04, 0x17
        /*003a*/ 	.short	(.L_21 - .L_20)
.L_20:
        /*003c*/ 	.word	0x00000000
        /*0040*/ 	.short	0x0004
        /*0042*/ 	.short	0x0014
        /*0044*/ 	.byte	0x00, 0xf0, 0x11, 0x00


	//----- nvinfo : EIATTR_KPARAM_INFO
	.align		4
.L_21:
        /*0048*/ 	.byte	0x04, 0x17
        /*004a*/ 	.short	(.L_23 - .L_22)
.L_22:
        /*004c*/ 	.word	0x00000000
        /*0050*/ 	.short	0x0003
        /*0052*/ 	.short	0x0010
        /*0054*/ 	.byte	0x00, 0xf0, 0x11, 0x00


	//----- nvinfo : EIATTR_KPARAM_INFO
	.align		4
.L_23:
        /*0058*/ 	.byte	0x04, 0x17
        /*005a*/ 	.short	(.L_25 - .L_24)
.L_24:
        /*005c*/ 	.word	0x00000000
        /*0060*/ 	.short	0x0002
        /*0062*/ 	.short	0x000c
        /*0064*/ 	.byte	0x00, 0xf0, 0x11, 0x00


	//----- nvinfo : EIATTR_KPARAM_INFO
	.align		4
.L_25:
        /*0068*/ 	.byte	0x04, 0x17
        /*006a*/ 	.short	(.L_27 - .L_26)
.L_26:
        /*006c*/ 	.word	0x00000000
        /*0070*/ 	.short	0x0001
        /*0072*/ 	.short	0x0008
        /*0074*/ 	.byte	0x00, 0xf0, 0x11, 0x00


	//----- nvinfo : EIATTR_KPARAM_INFO
	.align		4
.L_27:
        /*0078*/ 	.byte	0x04, 0x17
        /*007a*/ 	.short	(.L_29 - .L_28)
.L_28:
        /*007c*/ 	.word	0x00000000
        /*0080*/ 	.short	0x0000
        /*0082*/ 	.short	0x0000
        /*0084*/ 	.byte	0x00, 0xf5, 0x21, 0x00


	//----- nvinfo : EIATTR_SPARSE_MMA_MASK
	.align		4
.L_29:
        /*0088*/ 	.byte	0x03, 0x50
        /*008a*/ 	.short	0x0000


	//----- nvinfo : EIATTR_MAXREG_COUNT
	.align		4
        /*008c*/ 	.byte	0x03, 0x1b
        /*008e*/ 	.short	0x00ff


	//----- nvinfo : EIATTR_MERCURY_ISA_VERSION
	.align		4
        /*0090*/ 	.byte	0x03, 0x5f
        /*0092*/ 	.short	0x0101


	//----- nvinfo : EIATTR_VRC_CTA_INIT_COUNT
	.align		4
        /*0094*/ 	.byte	0x02, 0x4a
	.zero		1
	.zero		1


	//----- nvinfo : EIATTR_EXIT_INSTR_OFFSETS
	.align		4
        /*0098*/ 	.byte	0x04, 0x1c
        /*009a*/ 	.short	(.L_31 - .L_30)


	//   ....[0]....
.L_30:
        /*009c*/ 	.word	0x00000090


	//   ....[1]....
        /*00a0*/ 	.word	0x000005a0


	//   ....[2]....
        /*00a4*/ 	.word	0x00000970


	//   ....[3]....
        /*00a8*/ 	.word	0x00000e90


	//----- nvinfo : EIATTR_CRS_STACK_SIZE
	.align		4
.L_31:
        /*00ac*/ 	.byte	0x04, 0x1e
        /*00ae*/ 	.short	(.L_33 - .L_32)
.L_32:
        /*00b0*/ 	.word	0x00000000


	//----- nvinfo : EIATTR_CBANK_PARAM_SIZE
	.align		4
.L_33:
        /*00b4*/ 	.byte	0x03, 0x19
        /*00b6*/ 	.short	0x0030


	//----- nvinfo : EIATTR_PARAM_CBANK
	.align		4
        /*00b8*/ 	.byte	0x04, 0x0a
        /*00ba*/ 	.short	(.L_35 - .L_34)
	.align		4
.L_34:
        /*00bc*/ 	.word	index@(.nv.constant0.hwma_multi_series_one_param_f32)
        /*00c0*/ 	.short	0x0380
        /*00c2*/ 	.short	0x0030


	//----- nvinfo : EIATTR_SW_WAR
	.align		4
.L_35:
        /*00c4*/ 	.byte	0x04, 0x36
        /*00c6*/ 	.short	(.L_37 - .L_36)
.L_36:
        /*00c8*/ 	.word	0x00000008
.L_37:


//--------------------- .nv.info.hwma_batch_f32   --------------------------
	.section	.nv.info.hwma_batch_f32,"",@"SHT_CUDA_INFO"
	.sectionflags	@""
	.align	4


	//----- nvinfo : EIATTR_CUDA_API_VERSION
	.align		4
        /*0000*/ 	.byte	0x04, 0x37
        /*0002*/ 	.short	(.L_39 - .L_38)
.L_38:
        /*0004*/ 	.word	0x00000082


	//----- nvinfo : EIATTR_KPARAM_INFO
	.align		4
.L_39:
        /*0008*/ 	.byte	0x04, 0x17
        /*000a*/ 	.short	(.L_41 - .L_40)
.L_40:
        /*000c*/ 	.word	0x00000000
        /*0010*/ 	.short	0x0007
        /*0012*/ 	.short	0x0030
        /*0014*/ 	.byte	0x00, 0xf5, 0x21, 0x00


	//----- nvinfo : EIATTR_KPARAM_INFO
	.align		4
.L_41:
        /*0018*/ 	.byte	0x04, 0x17
        /*001a*/ 	.short	(.L_43 - .L_42)
.L_42:
        /*001c*/ 	.word	0x00000000
        /*0020*/ 	.short	0x0006
        /*0022*/ 	.short	0x0028
        /*0024*/ 	.byte	0x00, 0xf0, 0x11, 0x00


	//----- nvinfo : EIATTR_KPARAM_INFO
	.align		4
.L_43:
        /*0028*/ 	.byte	0x04, 0x17
        /*002a*/ 	.short	(.L_45 - .L_44)
.L_44:
        /*002c*/ 	.word	0x00000000
        /*0030*/ 	.short	0x0005
        /*0032*/ 	.short	0x0024
        /*0034*/ 	.byte	0x00, 0xf0, 0x11, 0x00


	//----- nvinfo : EIATTR_KPARAM_INFO
	.align		4
.L_45:
        /*0038*/ 	.byte	0x04, 0x17
        /*003a*/ 	.short	(.L_47 - .L_46)
.L_46:
        /*003c*/ 	.word	0x00000000
        /*0040*/ 	.short	0x0004
        /*0042*/ 	.short	0x0020
        /*0044*/ 	.byte	0x00, 0xf0, 0x11, 0x00


	//----- nvinfo : EIATTR_KPARAM_INFO
	.align		4
.L_47:
        /*0048*/ 	.byte	0x04, 0x17
        /*004a*/ 	.short	(.L_49 - .L_48)
.L_48:
        /*004c*/ 	.word	0x00000000
        /*0050*/ 	.short	0x0003
        /*0052*/ 	.short	0x0018
        /*0054*/ 	.byte	0x00, 0xf5, 0x21, 0x00


	//----- nvinfo : EIATTR_KPARAM_INFO
	.align		4
.L_49:
        /*0058*/ 	.byte	0x04, 0x17
        /*005a*/ 	.short	(.L_51 - .L_50)
.L_50:
        /*005c*/ 	.word	0x00000000
        /*0060*/ 	.short	0x0002
        /*0062*/ 	.short	0x0010
        /*0064*/ 	.byte	0x00, 0xf5, 0x21, 0x00


	//----- nvinfo : EIATTR_KPARAM_INFO
	.align		4
.L_51:
        /*0068*/ 	.byte	0x04, 0x17
        /*006a*/ 	.short	(.L_53 - .L_52)
.L_52:
        /*006c*/ 	.word	0x00000000
        /*0070*/ 	.short	0x0001
        /*0072*/ 	.short	0x0008
        /*0074*/ 	.byte	0x00, 0xf5, 0x21, 0x00


	//----- nvinfo : EIATTR_KPARAM_INFO
	.align		4
.L_53:
        /*0078*/ 	.byte	0x04, 0x17
        /*007a*/ 	.short	(.L_55 - .L_54)
.L_54:
        /*007c*/ 	.word	0x00000000
        /*0080*/ 	.short	0x0000
        /*0082*/ 	.short	0x0000
        /*0084*/ 	.byte	0x00, 0xf5, 0x21, 0x00


	//----- nvinfo : EIATTR_SPARSE_MMA_MASK
	.align		4
.L_55:
        /*0088*/ 	.byte	0x03, 0x50
        /*008a*/ 	.short	0x0000


	//----- nvinfo : EIATTR_MAXREG_COUNT
	.align		4
        /*008c*/ 	.byte	0x03, 0x1b
        /*008e*/ 	.short	0x00ff


	//----- nvinfo : EIATTR_MERCURY_ISA_VERSION
	.align		4
        /*0090*/ 	.byte	0x03, 0x5f
        /*0092*/ 	.short	0x0101


	//----- nvinfo : EIATTR_VRC_CTA_INIT_COUNT
	.align		4
        /*0094*/ 	.byte	0x02, 0x4a
	.zero		1
	.zero		1


	//----- nvinfo : EIATTR_EXIT_INSTR_OFFSETS
	.align		4
        /*0098*/ 	.byte	0x04, 0x1c
        /*009a*/ 	.short	(.L_57 - .L_56)


	//   ....[0]....
.L_56:
        /*009c*/ 	.word	0x00000090


	//   ....[1]....
        /*00a0*/ 	.word	0x00000530


	//   ....[2]....
        /*00a4*/ 	.word	0x00000960


	//   ....[3]....
        /*00a8*/ 	.word	0x00000e50


	//----- nvinfo : EIATTR_CBANK_PARAM_SIZE
	.align		4
.L_57:
        /*00ac*/ 	.byte	0x03, 0x19
        /*00ae*/ 	.short	0x0038


	//----- nvinfo : EIATTR_PARAM_CBANK
	.align		4
        /*00b0*/ 	.byte	0x04, 0x0a
        /*00b2*/ 	.short	(.L_59 - .L_58)
	.align		4
.L_58:
        /*00b4*/ 	.word	index@(.nv.constant0.hwma_batch_f32)
        /*00b8*/ 	.short	0x0380
        /*00ba*/ 	.short	0x0038


	//----- nvinfo : EIATTR_SW_WAR
	.align		4
.L_59:
        /*00bc*/ 	.byte	0x04, 0x36
        /*00be*/ 	.short	(.L_61 - .L_60)
.L_60:
        /*00c0*/ 	.word	0x00000008
.L_61:


//--------------------- .nv.callgraph             --------------------------
	.section	.nv.callgraph,"",@"SHT_CUDA_CALLGRAPH"
	.align	4
	.sectionentsize	8
	.align		4
        /*0000*/ 	.word	0x00000000
	.align		4
        /*0004*/ 	.word	0xffffffff
	.align		4
        /*0008*/ 	.word	0x00000000
	.align		4
        /*000c*/ 	.word	0xfffffffe
	.align		4
        /*0010*/ 	.word	0x00000000
	.align		4
        /*0014*/ 	.word	0xfffffffd
	.align		4
        /*0018*/ 	.word	0x00000000
	.align		4
        /*001c*/ 	.word	0xfffffffc


//--------------------- .text.hwma_multi_series_one_param_f32 --------------------------
	.section	.text.hwma_multi_series_one_param_f32,"ax",@progbits
	.align	128
        .global         hwma_multi_series_one_param_f32
        .type           hwma_multi_series_one_param_f32,@function
        .size           hwma_multi_series_one_param_f32,(.L_x_22 - hwma_multi_series_one_param_f32)
        .other          hwma_multi_series_one_param_f32,@"STO_CUDA_ENTRY STV_DEFAULT"
hwma_multi_series_one_param_f32:
.text.hwma_multi_series_one_param_f32:
[----:B------:R-:W-:Y:S01]  /*0000*/  LDC R1, c[0x0][0x37c] ;  /* 0x0000df00ff017b82 */ /* 0x000fe20000000800 */
[----:B------:R-:W0:Y:S07]  /*0010*/  S2R R2, SR_TID.X ;  /* 0x0000000000027919 */ /* 0x000e2e0000002100 */
[----:B------:R-:W0:Y:S08]  /*0020*/  S2UR UR4, SR_CTAID.X ;  /* 0x00000000000479c3 */ /* 0x000e300000002500 */
[----:B------:R-:W0:Y:S08]  /*0030*/  LDC R21, c[0x0][0x360] ;  /* 0x0000d800ff157b82 */ /* 0x000e300000000800 */
[----:B------:R-:W1:Y:S08]  /*0040*/  LDC R11, c[0x0][0x398] ;  /* 0x0000e600ff0b7b82 */ /* 0x000e700000000800 */
[----:B------:R-:W2:Y:S01]  /*0050*/  LDC R0, c[0x0][0x394] ;  /* 0x0000e500ff007b82 */ /* 0x000ea20000000800 */
[----:B0-----:R-:W-:Y:S01]  /*0060*/  IMAD R21, R21, UR4, R2 ;  /* 0x0000000415157c24 */ /* 0x001fe2000f8e0202 */
[----:B-1----:R-:W-:-:S04]  /*0070*/  ISETP.GE.AND P0, PT, R11, 0x1, PT ;  /* 0x000000010b00780c */ /* 0x002fc80003f06270 */
[----:B--2---:R-:W-:-:S13]  /*0080*/  ISETP.GE.OR P0, PT, R21, R0, !P0 ;  /* 0x000000001500720c */ /* 0x004fda0004706670 */
[----:B------:R-:W-:Y:S05]  /*0090*/  @P0 EXIT ;  /* 0x000000000000094d */ /* 0x000fea0003800000 */
[----:B------:R-:W0:Y:S01]  /*00a0*/  LDC.64 R4, c[0x0][0x3a0] ;  /* 0x0000e800ff047b82 */ /* 0x000e220000000a00 */
[----:B------:R-:W1:Y:S01]  /*00b0*/  LDCU.64 UR4, c[0x0][0x358] ;  /* 0x00006b00ff0477ac */ /* 0x000e620008000a00 */
[----:B0-----:R-:W-:-:S06]  /*00c0*/  IMAD.WIDE R4, R21, 0x4, R4 ;  /* 0x0000000415047825 */ /* 0x001fcc00078e0204 */
[----:B-1----:R-:W2:Y:S01]  /*00d0*/  LDG.E.CONSTANT R4, desc[UR4][R4.64] ;  /* 0x0000000404047981 */ /* 0x002ea2000c1e9900 */
[----:B------:R-:W-:Y:S01]  /*00e0*/  BSSY.RECONVERGENT B0, `(.L_x_0) ;  /* 0x000004a000007945 */ /* 0x000fe20003800200 */
[----:B--2---:R-:W-:Y:S02]  /*00f0*/  ISETP.GE.AND P0, PT, R4, 0x1, PT ;  /* 0x000000010400780c */ /* 0x004fe40003f06270 */
[----:B------:R-:W-:-:S04]  /*0100*/  VIMNMX R2, PT, PT, RZ, R4, !PT ;  /* 0x00000004ff027248 */ /* 0x000fc80007fe0100 */
[----:B------:R-:W-:-:S07]  /*0110*/  VIMNMX.U32 R10, PT, PT, R2, R11, PT ;  /* 0x0000000b020a7248 */ /* 0x000fce0003fe0000 */
[----:B------:R-:W-:Y:S05]  /*0120*/  @!P0 BRA `(.L_x_1) ;  /* 0x0000000400148947 */ /* 0x000fea0003800000 */
[C---:B------:R-:W-:Y:S01]  /*0130*/  IADD3 R3, PT, PT, R10.reuse, -0x1, RZ ;  /* 0xffffffff0a037810 */ /* 0x040fe20007ffe0ff */
[----:B------:R-:W-:Y:S01]  /*0140*/  BSSY.RECONVERGENT B1, `(.L_x_2) ;  /* 0x000001f000017945 */ /* 0x000fe20003800200 */
[----:B------:R-:W-:Y:S02]  /*0150*/  LOP3.LUT R26, R10, 0x7, RZ, 0xc0, !PT ;  /* 0x000000070a1a7812 */ /* 0x000fe400078ec0ff */
[----:B------:R-:W-:Y:S01]  /*0160*/  ISETP.GE.U32.AND P1, PT, R3, 0x7, PT ;  /* 0x000000070300780c */ /* 0x000fe20003f26070 */
[----:B------:R-:W-:Y:S01]  /*0170*/  IMAD.MOV.U32 R3, RZ, RZ, RZ ;  /* 0x000000ffff037224 */ /* 0x000fe200078e00ff */
[----:B------:R-:W-:-:S11]  /*0180*/  ISETP.NE.AND P0, PT, R26, RZ, PT ;  /* 0x000000ff1a00720c */ /* 0x000fd60003f05270 */
[----:B------:R-:W-:Y:S05]  /*0190*/  @!P1 BRA `(.L_x_3) ;  /* 0x0000000000649947 */ /* 0x000fea0003800000 */
[----:B------:R-:W0:Y:S01]  /*01a0*/  LDC.64 R4, c[0x0][0x3a8] ;  /* 0x0000ea00ff047b82 */ /* 0x000e220000000a00 */
[----:B------:R-:W-:Y:S02]  /*01b0*/  LOP3.LUT R3, R10, 0x7ffffff8, RZ, 0xc0, !PT ;  /* 0x7ffffff80a037812 */ /* 0x000fe400078ec0ff */
[----:B------:R-:W-:-:S03]  /*01c0*/  MOV R27, R21 ;  /* 0x00000015001b7202 */ /* 0x000fc60000000f00 */
[----:B------:R-:W-:-:S07]  /*01d0*/  IMAD.MOV R20, RZ, RZ, -R3 ;  /* 0x000000ffff147224 */ /* 0x000fce00078e0a03 */
.L_x_4:
[----:B01----:R-:W-:Y:S01]  /*01e0*/  IMAD.WIDE R16, R27, 0x4, R4 ;  /* 0x000000041b107825 */ /* 0x003fe200078e0204 */
[----:B------:R-:W-:Y:S02]  /*01f0*/  MOV R29, 0x7fffffff ;  /* 0x7fffffff001d7802 */ /* 0x000fe40000000f00 */
[----:B------:R-:W-:Y:S01]  /*0200*/  LEA R27, R0, R27, 0x3 ;  /* 0x0000001b001b7211 */ /* 0x000fe200078e18ff */
[----:B------:R-:W-:Y:S02]  /*0210*/  VIADD R20, R20, 0x8 ;  /* 0x0000000814147836 */ /* 0x000fe40000000000 */
[----:B------:R-:W-:Y:S01]  /*0220*/  IMAD.WIDE R18, R0, 0x4, R16 ;  /* 0x0000000400127825 */ /* 0x000fe200078e0210 */
[----:B------:R1:W-:Y:S02]  /*0230*/  STG.E desc[UR4][R16.64], R29 ;  /* 0x0000001d10007986 */ /* 0x0003e4000c101904 */
[----:B------:R-:W-:Y:S02]  /*0240*/  ISETP.NE.AND P1, PT, R20, RZ, PT ;  /* 0x000000ff1400720c */ /* 0x000fe40003f25270 */
[----:B------:R1:W-:Y:S01]  /*0250*/  STG.E desc[UR4][R18.64], R29 ;  /* 0x0000001d12007986 */ /* 0x0003e2000c101904 */
[----:B------:R-:W-:-:S05]  /*0260*/  IMAD.WIDE R22, R0, 0x4, R18 ;  /* 0x0000000400167825 */ /* 0x000fca00078e0212 */
        /* <DEDUP_REMOVED lines=11> */
[----:B------:R-:W-:Y:S05]  /*0320*/  @P1 BRA `(.L_x_4) ;  /* 0xfffffffc00ac1947 */ /* 0x000fea000383ffff */
.L_x_3:
[----:B------:R-:W-:Y:S05]  /*0330*/  BSYNC.RECONVERGENT B1 ;  /* 0x0000000000017941 */ /* 0x000fea0003800200 */
.L_x_2:
[----:B------:R-:W-:Y:S05]  /*0340*/  @!P0 BRA `(.L_x_1) ;  /* 0x00000000008c8947 */ /* 0x000fea0003800000 */
[----:B------:R-:W-:Y:S01]  /*0350*/  ISETP.GE.U32.AND P0, PT, R26, 0x4, PT ;  /* 0x000000041a00780c */ /* 0x000fe20003f06070 */
[----:B------:R-:W-:Y:S01]  /*0360*/  BSSY.RECONVERGENT B1, `(.L_x_5) ;  /* 0x0000010000017945 */ /* 0x000fe20003800200 */
[----:B-1----:R-:W-:-:S04]  /*0370*/  LOP3.LUT R14, R10, 0x3, RZ, 0xc0, !PT ;  /* 0x000000030a0e7812 */ /* 0x002fc800078ec0ff */
[----:B------:R-:W-:-:S07]  /*0380*/  ISETP.NE.AND P1, PT, R14, RZ, PT ;  /* 0x000000ff0e00720c */ /* 0x000fce0003f25270 */
[----:B------:R-:W-:Y:S06]  /*0390*/  @!P0 BRA `(.L_x_6) ;  /* 0x0000000000308947 */ /* 0x000fec0003800000 */
[----:B------:R-:W0:Y:S01]  /*03a0*/  LDC.64 R4, c[0x0][0x3a8] ;  /* 0x0000ea00ff047b82 */ /* 0x000e220000000a00 */
[C---:B------:R-:W-:Y:S01]  /*03b0*/  IMAD R7, R3.reuse, R0, R21 ;  /* 0x0000000003077224 */ /* 0x040fe200078e0215 */
[----:B------:R-:W-:Y:S01]  /*03c0*/  MOV R15, 0x7fffffff ;  /* 0x7fffffff000f7802 */ /* 0x000fe20000000f00 */
[----:B------:R-:W-:Y:S02]  /*03d0*/  VIADD R3, R3, 0x4 ;  /* 0x0000000403037836 */ /* 0x000fe40000000000 */
[----:B0-----:R-:W-:-:S05]  /*03e0*/  IMAD.WIDE R4, R7, 0x4, R4 ;  /* 0x0000000407047825 */ /* 0x001fca00078e0204 */
[----:B------:R0:W-:Y:S01]  /*03f0*/  STG.E desc[UR4][R4.64], R15 ;  /* 0x0000000f04007986 */ /* 0x0001e2000c101904 */
[----:B------:R-:W-:-:S05]  /*0400*/  IMAD.WIDE R6, R0, 0x4, R4 ;  /* 0x0000000400067825 */ /* 0x000fca00078e0204 */
[----:B------:R0:W-:Y:S01]  /*0410*/  STG.E desc[UR4][R6.64], R15 ;  /* 0x0000000f06007986 */ /* 0x0001e2000c101904 */
[----:B------:R-:W-:-:S05]  /*0420*/  IMAD.WIDE R8, R0, 0x4, R6 ;  /* 0x0000000400087825 */ /* 0x000fca00078e0206 */
[----:B------:R0:W-:Y:S01]  /*0430*/  STG.E desc[UR4][R8.64], R15 ;  /* 0x0000000f08007986 */ /* 0x0001e2000c101904 */
[----:B------:R-:W-:-:S05]  /*0440*/  IMAD.WIDE R12, R0, 0x4, R8 ;  /* 0x00000004000c7825 */ /* 0x000fca00078e0208 */
[----:B------:R0:W-:Y:S02]  /*0450*/  STG.E desc[UR4][R12.64], R15 ;  /* 0x0000000f0c007986 */ /* 0x0001e4000c101904 */
.L_x_6:
[----:B------:R-:W-:Y:S05]  /*0460*/  BSYNC.RECONVERGENT B1 ;  /* 0x0000000000017941 */ /* 0x000fea0003800200 */
.L_x_5:
[----:B------:R-:W-:Y:S05]  /*0470*/  @!P1 BRA `(.L_x_1) ;  /* 0x0000000000409947 */ /* 0x000fea0003800000 */
[----:B------:R-:W-:Y:S02]  /*0480*/  ISETP.NE.AND P0, PT, R14, 0x1, PT ;  /* 0x000000010e00780c */ /* 0x000fe40003f05270 */
[----:B0-----:R-:W-:-:S04]  /*0490*/  LOP3.LUT R4, R10, 0x1, RZ, 0xc0, !PT ;  /* 0x000000010a047812 */ /* 0x001fc800078ec0ff */
[----:B------:R-:W-:-:S07]  /*04a0*/  ISETP.NE.U32.AND P1, PT, R4, 0x1, PT ;  /* 0x000000010400780c */ /* 0x000fce0003f25070 */
[----:B------:R-:W0:Y:S01]  /*04b0*/  @P0 LDC.64 R4, c[0x0][0x3a8] ;  /* 0x0000ea00ff040b82 */ /* 0x000e220000000a00 */
[C---:B------:R-:W-:Y:S01]  /*04c0*/  @P0 IMAD R7, R3.reuse, R0, R21 ;  /* 0x0000000003070224 */ /* 0x040fe200078e0215 */
[----:B------:R-:W-:-:S06]  /*04d0*/  @P0 IADD3 R3, PT, PT, R3, 0x2, RZ ;  /* 0x0000000203030810 */ /* 0x000fcc0007ffe0ff */
[----:B------:R-:W1:Y:S01]  /*04e0*/  @!P1 LDC.64 R12, c[0x0][0x3a8] ;  /* 0x0000ea00ff0c9b82 */ /* 0x000e620000000a00 */
[----:B0-----:R-:W-:-:S04]  /*04f0*/  @P0 IMAD.WIDE R6, R7, 0x4, R4 ;  /* 0x0000000407060825 */ /* 0x001fc800078e0204 */
[----:B------:R-:W-:Y:S01]  /*0500*/  @!P1 IMAD R5, R3, R0, R21 ;  /* 0x0000000003059224 */ /* 0x000fe200078e0215 */
[----:B------:R-:W-:Y:S01]  /*0510*/  @P0 MOV R3, 0x7fffffff ;  /* 0x7fffffff00030802 */ /* 0x000fe20000000f00 */
[----:B------:R-:W-:-:S04]  /*0520*/  @P0 IMAD.WIDE R8, R0, 0x4, R6 ;  /* 0x0000000400080825 */ /* 0x000fc800078e0206 */
[----:B-1----:R-:W-:Y:S01]  /*0530*/  @!P1 IMAD.WIDE R4, R5, 0x4, R12 ;  /* 0x0000000405049825 */ /* 0x002fe200078e020c */
[----:B------:R2:W-:Y:S03]  /*0540*/  @P0 STG.E desc[UR4][R6.64], R3 ;  /* 0x0000000306000986 */ /* 0x0005e6000c101904 */
[----:B------:R-:W-:Y:S01]  /*0550*/  @!P1 IMAD.MOV.U32 R13, RZ, RZ, 0x7fffffff ;  /* 0x7fffffffff0d9424 */ /* 0x000fe200078e00ff */
[----:B------:R2:W-:Y:S04]  /*0560*/  @P0 STG.E desc[UR4][R8.64], R3 ;  /* 0x0000000308000986 */ /* 0x0005e8000c101904 */
[----:B------:R2:W-:Y:S02]  /*0570*/  @!P1 STG.E desc[UR4][R4.64], R13 ;  /* 0x0000000d04009986 */ /* 0x0005e4000c101904 */
.L_x_1:
[----:B------:R-:W-:Y:S05]  /*0580*/  BSYNC.RECONVERGENT B0 ;  /* 0x0000000000007941 */ /* 0x000fea0003800200 */
.L_x_0:
[----:B------:R-:W-:-:S13]  /*0590*/  ISETP.GE.U32.AND P0, PT, R2, R11, PT ;  /* 0x0000000b0200720c */ /* 0x000fda0003f06070 */
[----:B------:R-:W-:Y:S05]  /*05a0*/  @P0 EXIT ;  /* 0x000000000000094d */ /* 0x000fea0003800000 */
[----:B--2---:R-:W2:Y:S01]  /*05b0*/  LDC.64 R2, c[0x0][0x380] ;  /* 0x0000e000ff027b82 */ /* 0x004ea20000000a00 */
[----:B01----:R-:W-:Y:S01]  /*05c0*/  IMAD R13, R10, R0, R21 ;  /* 0x000000000a0d7224 */ /* 0x003fe200078e0215 */
[----:B------:R-:W0:Y:S01]  /*05d0*/  LDCU.64 UR6, c[0x0][0x388] ;  /* 0x00007100ff0677ac */ /* 0x000e220008000a00 */
[----:B------:R-:W1:Y:S02]  /*05e0*/  LDCU UR8, c[0x0][0x390] ;  /* 0x00007200ff0877ac */ /* 0x000e640008000800 */
[----:B--2---:R-:W-:-:S06]  /*05f0*/  IMAD.WIDE R14, R13, 0x4, R2 ;  /* 0x000000040d0e7825 */ /* 0x004fcc00078e0202 */
[----:B------:R-:W2:Y:S01]  /*0600*/  LDG.E.CONSTANT R14, desc[UR4][R14.64] ;  /* 0x000000040e0e7981 */ /* 0x000ea2000c1e9900 */
[----:B------:R-:W-:Y:S01]  /*0610*/  IADD3 R12, PT, PT, -R10, R11, RZ ;  /* 0x0000000b0a0c7210 */ /* 0x000fe20007ffe1ff */
[----:B0-----:R-:W0:Y:S01]  /*0620*/  F2F.F64.F32 R4, UR6 ;  /* 0x0000000600047d10 */ /* 0x001e220008201800 */
[----:B------:R-:W-:Y:S01]  /*0630*/  BSSY.RECONVERGENT B0, `(.L_x_7) ;  /* 0x0000031000007945 */ /* 0x000fe20003800200 */
[----:B------:R-:W-:Y:S02]  /*0640*/  CS2R R24, SRZ ;  /* 0x0000000000187805 */ /* 0x000fe4000001ff00 */
[----:B------:R-:W-:Y:S02]  /*0650*/  LOP3.LUT P0, R18, R12, 0x3, RZ, 0xc0, !PT ;  /* 0x000000030c127812 */ /* 0x000fe4000780c0ff */
[----:B------:R-:W-:Y:S02]  /*0660*/  CS2R R16, SRZ ;  /* 0x0000000000107805 */ /* 0x000fe4000001ff00 */
[----:B------:R-:W-:Y:S01]  /*0670*/  MOV R12, R10 ;  /* 0x0000000a000c7202 */ /* 0x000fe20000000f00 */
[----:B------:R-:W3:Y:S08]  /*0680*/  F2F.F64.F32 R6, UR7 ;  /* 0x0000000700067d10 */ /* 0x000ef00008201800 */
[----:B-1----:R-:W1:Y:S08]  /*0690*/  F2F.F64.F32 R8, UR8 ;  /* 0x0000000800087d10 */ /* 0x002e700008201800 */
[----:B--2---:R2:W4:Y:S01]  /*06a0*/  F2F.F64.F32 R28, R14 ;  /* 0x0000000e001c7310 */ /* 0x0045220000201800 */
[----:B01-3--:R-:W-:Y:S05]  /*06b0*/  @!P0 BRA `(.L_x_8) ;  /* 0x0000000000a08947 */ /* 0x00bfea0003800000 */
[----:B------:R-:W-:Y:S01]  /*06c0*/  BSSY.RECONVERGENT B1, `(.L_x_9) ;  /* 0x0000025000017945 */ /* 0x000fe20003800200 */
[----:B------:R-:W-:Y:S01]  /*06d0*/  IMAD.MOV R18, RZ, RZ, -R18 ;  /* 0x000000ffff127224 */ /* 0x000fe200078e0a12 */
[----:B------:R-:W-:Y:S02]  /*06e0*/  MOV R12, R10 ;  /* 0x0000000a000c7202 */ /* 0x000fe40000000f00 */
[----:B------:R-:W-:Y:S02]  /*06f0*/  CS2R R24, SRZ ;  /* 0x0000000000187805 */ /* 0x000fe4000001ff00 */
[----:B--2---:R-:W-:-:S07]  /*0700*/  CS2R R14, SRZ ;  /* 0x00000000000e7805 */ /* 0x004fce000001ff00 */
.L_x_10:
[----:B0-----:R-:W-:-:S06]  /*0710*/  IMAD.WIDE R26, R13, 0x4, R2 ;  /* 0x000000040d1a7825 */ /* 0x001fcc00078e0202 */
[----:B------:R-:W2:Y:S01]  /*0720*/  LDG.E.CONSTANT R26, desc[UR4][R26.64] ;  /* 0x000000041a1a7981 */ /* 0x000ea2000c1e9900 */
[----:B----4-:R-:W-:Y:S01]  /*0730*/  DADD R30, R28, R14 ;  /* 0x000000001c1e7229 */ /* 0x010fe2000000000e */
[----:B------:R-:W-:Y:S01]  /*0740*/  IADD3 R18, PT, PT, R18, 0x1, RZ ;  /* 0x0000000112127810 */ /* 0x000fe20007ffe0ff */
[----:B------:R-:W-:Y:S01]  /*0750*/  DADD R16, -R4, 1 ;  /* 0x3ff0000004107429 */ /* 0x000fe20000000100 */
[----:B------:R-:W-:Y:S02]  /*0760*/  VIADD R12, R12, 0x1 ;  /* 0x000000010c0c7836 */ /* 0x000fe40000000000 */
[----:B------:R-:W-:-:S03]  /*0770*/  ISETP.NE.AND P0, PT, R18, RZ, PT ;  /* 0x000000ff1200720c */ /* 0x000fc60003f05270 */
[----:B------:R-:W-:Y:S01]  /*0780*/  DFMA R30, R24, 0.5, R30 ;  /* 0x3fe00000181e782b */ /* 0x000fe2000000001e */
[----:B--2---:R-:W0:Y:S02]  /*0790*/  F2F.F64.F32 R22, R26 ;  /* 0x0000001a00167310 */ /* 0x004e240000201800 */
[----:B0-----:R-:W-:-:S08]  /*07a0*/  DMUL R22, R4, R22 ;  /* 0x0000001604167228 */ /* 0x001fd00000000000 */
[----:B------:R-:W-:Y:S02]  /*07b0*/  DFMA R22, R30, R16, R22 ;  /* 0x000000101e16722b */ /* 0x000fe40000000016 */
[----:B------:R-:W-:-:S06]  /*07c0*/  DADD R30, -R6, 1 ;  /* 0x3ff00000061e7429 */ /* 0x000fcc0000000100 */
[----:B------:R-:W-:Y:S02]  /*07d0*/  DADD R16, R22, -R28 ;  /* 0x0000000016107229 */ /* 0x000fe4000000081c */
[----:B------:R-:W-:-:S06]  /*07e0*/  DADD R28, R14, R24 ;  /* 0x000000000e1c7229 */ /* 0x000fcc0000000018 */
[----:B------:R-:W-:-:S08]  /*07f0*/  DMUL R16, R6, R16 ;  /* 0x0000001006107228 */ /* 0x000fd00000000000 */
[----:B------:R-:W-:-:S08]  /*0800*/  DFMA R16, R28, R30, R16 ;  /* 0x0000001e1c10722b */ /* 0x000fd00000000010 */
[----:B------:R-:W-:Y:S02]  /*0810*/  DADD R26, R16, -R14 ;  /* 0x00000000101a7229 */ /* 0x000fe4000000080e */
[----:B------:R-:W-:Y:S02]  /*0820*/  DADD R14, -R8, 1 ;  /* 0x3ff00000080e7429 */ /* 0x000fe40000000100 */
[----:B------:R-:W-:-:S04]  /*0830*/  DADD R30, R22, R16 ;  /* 0x00000000161e7229 */ /* 0x000fc80000000010 */
[----:B------:R-:W-:Y:S02]  /*0840*/  DMUL R28, R8, R26 ;  /* 0x0000001a081c7228 */ /* 0x000fe40000000000 */
[----:B------:R-:W0:Y:S06]  /*0850*/  LDC.64 R26, c[0x0][0x3a8] ;  /* 0x0000ea00ff1a7b82 */ /* 0x000e2c0000000a00 */
[----:B------:R-:W-:Y:S01]  /*0860*/  DFMA R24, R14, R24, R28 ;  /* 0x000000180e18722b */ /* 0x000fe2000000001c */
[----:B------:R-:W-:Y:S01]  /*0870*/  MOV R28, R22 ;  /* 0x00000016001c7202 */ /* 0x000fe20000000f00 */
[----:B------:R-:W-:Y:S01]  /*0880*/  IMAD.MOV.U32 R29, RZ, RZ, R23 ;  /* 0x000000ffff1d7224 */ /* 0x000fe200078e0017 */
[----:B------:R-:W-:-:S02]  /*0890*/  MOV R14, R16 ;  /* 0x00000010000e7202 */ /* 0x000fc40000000f00 */
[----:B------:R-:W-:-:S03]  /*08a0*/  MOV R15, R17 ;  /* 0x00000011000f7202 */ /* 0x000fc60000000f00 */
[----:B------:R-:W-:-:S10]  /*08b0*/  DFMA R30, R24, 0.5, R30 ;  /* 0x3fe00000181e782b */ /* 0x000fd4000000001e */
[----:B------:R-:W1:Y:S01]  /*08c0*/  F2F.F32.F64 R31, R30 ;  /* 0x0000001e001f7310 */ /* 0x000e620000301000 */
[C---:B0-----:R-:W-:Y:S01]  /*08d0*/  IMAD.WIDE R26, R13.reuse, 0x4, R26 ;  /* 0x000000040d1a7825 */ /* 0x041fe200078e021a */
[----:B------:R-:W-:-:S04]  /*08e0*/  IADD3 R13, PT, PT, R13, R0, RZ ;  /* 0x000000000d0d7210 */ /* 0x000fc80007ffe0ff */
[----:B-1----:R0:W-:Y:S01]  /*08f0*/  STG.E desc[UR4][R26.64], R31 ;  /* 0x0000001f1a007986 */ /* 0x0021e2000c101904 */
[----:B------:R-:W-:Y:S05]  /*0900*/  @P0 BRA `(.L_x_10) ;  /* 0xfffffffc00800947 */ /* 0x000fea000383ffff */
[----:B------:R-:W-:Y:S05]  /*0910*/  BSYNC.RECONVERGENT B1 ;  /* 0x0000000000017941 */ /* 0x000fea0003800200 */
.L_x_9:
[----:B------:R-:W-:Y:S01]  /*0920*/  IMAD.MOV.U32 R28, RZ, RZ, R22 ;  /* 0x000000ffff1c7224 */ /* 0x000fe200078e0016 */
[----:B------:R-:W-:-:S07]  /*0930*/  MOV R29, R23 ;  /* 0x00000017001d7202 */ /* 0x000fce0000000f00 */
.L_x_8:
[----:B------:R-:W-:Y:S05]  /*0940*/  BSYNC.RECONVERGENT B0 ;  /* 0x0000000000007941 */ /* 0x000fea0003800200 */
.L_x_7:
[----:B------:R-:W-:-:S04]  /*0950*/  IADD3 R10, PT, PT, R10, -R11, RZ ;  /* 0x8000000b0a0a7210 */ /* 0x000fc80007ffe0ff */
[----:B------:R-:W-:-:S13]  /*0960*/  ISETP.GT.U32.AND P0, PT, R10, -0x4, PT ;  /* 0xfffffffc0a00780c */ /* 0x000fda0003f04070 */
[----:B------:R-:W-:Y:S05]  /*0970*/  @P0 EXIT ;  /* 0x000000000000094d */ /* 0x000fea0003800000 */
[C---:B------:R-:W-:Y:S02]  /*0980*/  IMAD.IADD R20, R12.reuse, 0x1, -R11 ;  /* 0x000000010c147824 */ /* 0x040fe400078e0a0b */
[----:B------:R-:W-:-:S07]  /*0990*/  IMAD R21, R12, R0, R21 ;  /* 0x000000000c157224 */ /* 0x000fce00078e0215 */
.L_x_11:
[----:B---3--:R-:W-:-:S05]  /*09a0*/  IMAD.WIDE R12, R21, 0x4, R2 ;  /* 0x00000004150c7825 */ /* 0x008fca00078e0202 */
[----:B------:R1:W2:Y:S01]  /*09b0*/  LDG.E.CONSTANT R33, desc[UR4][R12.64] ;  /* 0x000000040c217981 */ /* 0x0002a2000c1e9900 */
[----:B0-----:R-:W-:-:S05]  /*09c0*/  IMAD.WIDE R30, R0, 0x4, R12 ;  /* 0x00000004001e7825 */ /* 0x001fca00078e020c */
[----:B------:R-:W3:Y:S01]  /*09d0*/  LDG.E.CONSTANT R32, desc[UR4][R30.64] ;  /* 0x000000041e207981 */ /* 0x000ee2000c1e9900 */
[----:B------:R-:W-:-:S05]  /*09e0*/  IMAD.WIDE R34, R0, 0x4, R30 ;  /* 0x0000000400227825 */ /* 0x000fca00078e021e */
[----:B------:R-:W5:Y:S01]  /*09f0*/  LDG.E.CONSTANT R27, desc[UR4][R34.64] ;  /* 0x00000004221b7981 */ /* 0x000f62000c1e9900 */
[----:B------:R-:W-:-:S05]  /*0a00*/  IMAD.WIDE R36, R0, 0x4, R34 ;  /* 0x0000000400247825 */ /* 0x000fca00078e0222 */
[----:B------:R-:W5:Y:S01]  /*0a10*/  LDG.E.CONSTANT R26, desc[UR4][R36.64] ;  /* 0x00000004241a7981 */ /* 0x000f62000c1e9900 */
[----:B----4-:R-:W-:Y:S01]  /*0a20*/  DADD R18, R16, R28 ;  /* 0x0000000010127229 */ /* 0x010fe2000000001c */
[----:B------:R-:W-:Y:S01]  /*0a30*/  IADD3 R20, PT, PT, R20, 0x4, RZ ;  /* 0x0000000414147810 */ /* 0x000fe20007ffe0ff */
[----:B------:R-:W-:Y:S02]  /*0a40*/  DADD R10, -R4, 1 ;  /* 0x3ff00000040a7429 */ /* 0x000fe40000000100 */
[----:B-1----:R-:W-:Y:S01]  /*0a50*/  DADD R12, R16, R24 ;  /* 0x00000000100c7229 */ /* 0x002fe20000000018 */
[----:B------:R-:W-:-:S03]  /*0a60*/  ISETP.NE.AND P0, PT, R20, RZ, PT ;  /* 0x000000ff1400720c */ /* 0x000fc60003f05270 */
[----:B------:R-:W-:Y:S01]  /*0a70*/  DFMA R18, R24, 0.5, R18 ;  /* 0x3fe000001812782b */ /* 0x000fe20000000012 */
[----:B--2---:R-:W0:Y:S08]  /*0a80*/  F2F.F64.F32 R14, R33 ;  /* 0x00000021000e7310 */ /* 0x004e300000201800 */
[----:B---3--:R-:W1:Y:S01]  /*0a90*/  F2F.F64.F32 R32, R32 ;  /* 0x0000002000207310 */ /* 0x008e620000201800 */
[----:B0-----:R-:W-:-:S08]  /*0aa0*/  DMUL R14, R4, R14 ;  /* 0x0000000e040e7228 */ /* 0x001fd00000000000 */
[----:B------:R-:W-:Y:S02]  /*0ab0*/  DFMA R22, R10, R18, R14 ;  /* 0x000000120a16722b */ /* 0x000fe4000000000e */
[----:B------:R-:W-:-:S06]  /*0ac0*/  DADD R14, -R6, 1 ;  /* 0x3ff00000060e7429 */ /* 0x000fcc0000000100 */
[----:B------:R-:W-:-:S08]  /*0ad0*/  DADD R28, R22, -R28 ;  /* 0x00000000161c7229 */ /* 0x000fd0000000081c */
[----:B------:R-:W-:-:S08]  /*0ae0*/  DMUL R18, R6, R28 ;  /* 0x0000001c06127228 */ /* 0x000fd00000000000 */
[----:B------:R-:W-:Y:S02]  /*0af0*/  DFMA R18, R14, R12, R18 ;  /* 0x0000000c0e12722b */ /* 0x000fe40000000012 */
[----:B------:R-:W-:-:S06]  /*0b00*/  DADD R12, -R8, 1 ;  /* 0x3ff00000080c7429 */ /* 0x000fcc0000000100 */
[----:B------:R-:W-:Y:S02]  /*0b10*/  DADD R16, R18, -R16 ;  /* 0x0000000012107229 */ /* 0x000fe40000000810 */
[----:B------:R-:W-:-:S06]  /*0b20*/  DADD R14, R22, R18 ;  /* 0x00000000160e7229 */ /* 0x000fcc0000000012 */
[----:B------:R-:W-:-:S08]  /*0b30*/  DMUL R16, R8, R16 ;  /* 0x0000001008107228 */ /* 0x000fd00000000000 */
[----:B------:R-:W-:Y:S02]  /*0b40*/  DFMA R30, R12, R24, R16 ;  /* 0x000000180c1e722b */ /* 0x000fe40000000010 */
[----:B-1----:R-:W-:Y:S02]  /*0b50*/  DMUL R24, R4, R32 ;  /* 0x0000002004187228 */ /* 0x002fe40000000000 */
[----:B------:R-:W-:-:S04]  /*0b60*/  DADD R16, -R6, 1 ;  /* 0x3ff0000006107429 */ /* 0x000fc80000000100 */
[----:B------:R-:W-:Y:S02]  /*0b70*/  DFMA R14, R30, 0.5, R14 ;  /* 0x3fe000001e0e782b */ /* 0x000fe4000000000e */
[----:B------:R-:W-:-:S06]  /*0b80*/  DADD R28, R18, R30 ;  /* 0x00000000121c7229 */ /* 0x000fcc000000001e */
[----:B------:R-:W-:Y:S02]  /*0b90*/  DFMA R24, R10, R14, R24 ;  /* 0x0000000e0a18722b */ /* 0x000fe40000000018 */
[----:B------:R-:W-:Y:S06]  /*0ba0*/  F2F.F32.F64 R14, R14 ;  /* 0x0000000e000e7310 */ /* 0x000fec0000301000 */
[----:B------:R-:W-:-:S08]  /*0bb0*/  DADD R22, -R22, R24 ;  /* 0x0000000016167229 */ /* 0x000fd00000000118 */
[----:B------:R-:W-:-:S08]  /*0bc0*/  DMUL R22, R6, R22 ;  /* 0x0000001606167228 */ /* 0x000fd00000000000 */
[----:B------:R-:W-:-:S08]  /*0bd0*/  DFMA R28, R16, R28, R22 ;  /* 0x0000001c101c722b */ /* 0x000fd00000000016 */
[----:B------:R-:W-:-:S08]  /*0be0*/  DADD R18, -R18, R28 ;  /* 0x0000000012127229 */ /* 0x000fd0000000011c */
[----:B------:R-:W-:Y:S02]  /*0bf0*/  DMUL R22, R8, R18 ;  /* 0x0000001208167228 */ /* 0x000fe40000000000 */
[----:B-----5:R-:W0:Y:S06]  /*0c00*/  F2F.F64.F32 R18, R27 ;  /* 0x0000001b00127310 */ /* 0x020e2c0000201800 */
[----:B------:R-:W-:Y:S02]  /*0c10*/  DFMA R30, R12, R30, R22 ;  /* 0x0000001e0c1e722b */ /* 0x000fe40000000016 */
[----:B------:R-:W-:Y:S01]  /*0c20*/  DADD R22, R24, R28 ;  /* 0x0000000018167229 */ /* 0x000fe2000000001c */
[----:B------:R-:W1:Y:S01]  /*0c30*/  F2F.F64.F32 R26, R26 ;  /* 0x0000001a001a7310 */ /* 0x000e620000201800 */
[----:B0-----:R-:W-:-:S06]  /*0c40*/  DMUL R32, R4, R18 ;  /* 0x0000001204207228 */ /* 0x001fcc0000000000 */
[----:B------:R-:W-:-:S08]  /*0c50*/  DFMA R18, R30, 0.5, R22 ;  /* 0x3fe000001e12782b */ /* 0x000fd00000000016 */
[----:B------:R-:W-:Y:S02]  /*0c60*/  DFMA R22, R10, R18, R32 ;  /* 0x000000120a16722b */ /* 0x000fe40000000020 */
[----:B------:R-:W-:Y:S01]  /*0c70*/  DADD R32, R28, R30 ;  /* 0x000000001c207229 */ /* 0x000fe2000000001e */
[----:B------:R-:W0:Y:S05]  /*0c80*/  F2F.F32.F64 R18, R18 ;  /* 0x0000001200127310 */ /* 0x000e2a0000301000 */
[----:B------:R-:W-:-:S08]  /*0c90*/  DADD R24, -R24, R22 ;  /* 0x0000000018187229 */ /* 0x000fd00000000116 */
[----:B------:R-:W-:-:S08]  /*0ca0*/  DMUL R24, R6, R24 ;  /* 0x0000001806187228 */ /* 0x000fd00000000000 */
[----:B------:R-:W-:-:S08]  /*0cb0*/  DFMA R24, R16, R32, R24 ;  /* 0x000000201018722b */ /* 0x000fd00000000018 */
[----:B------:R-:W-:-:S08]  /*0cc0*/  DADD R28, -R28, R24 ;  /* 0x000000001c1c7229 */ /* 0x000fd00000000118 */
[----:B------:R-:W-:-:S08]  /*0cd0*/  DMUL R28, R8, R28 ;  /* 0x0000001c081c7228 */ /* 0x000fd00000000000 */
[----:B------:R-:W-:Y:S02]  /*0ce0*/  DFMA R32, R12, R30, R28 ;  /* 0x0000001e0c20722b */ /* 0x000fe4000000001c */
[----:B------:R-:W-:Y:S02]  /*0cf0*/  DADD R30, R22, R24 ;  /* 0x00000000161e7229 */ /* 0x000fe40000000018 */
[----:B-1----:R-:W-:-:S06]  /*0d00*/  DMUL R28, R4, R26 ;  /* 0x0000001a041c7228 */ /* 0x002fcc0000000000 */
[----:B------:R-:W-:-:S08]  /*0d10*/  DFMA R30, R32, 0.5, R30 ;  /* 0x3fe00000201e782b */ /* 0x000fd0000000001e */
[----:B------:R-:W-:Y:S02]  /*0d20*/  DFMA R28, R10, R30, R28 ;  /* 0x0000001e0a1c722b */ /* 0x000fe4000000001c */
[----:B------:R-:W-:Y:S01]  /*0d30*/  DADD R10, R24, R32 ;  /* 0x00000000180a7229 */ /* 0x000fe20000000020 */
[----:B------:R-:W1:Y:S05]  /*0d40*/  F2F.F32.F64 R31, R30 ;  /* 0x0000001e001f7310 */ /* 0x000e6a0000301000 */
[----:B------:R-:W-:-:S08]  /*0d50*/  DADD R22, -R22, R28 ;  /* 0x0000000016167229 */ /* 0x000fd0000000011c */
[----:B------:R-:W-:-:S08]  /*0d60*/  DMUL R22, R6, R22 ;  /* 0x0000001606167228 */ /* 0x000fd00000000000 */
[----:B------:R-:W-:Y:S01]  /*0d70*/  DFMA R16, R16, R10, R22 ;  /* 0x0000000a1010722b */ /* 0x000fe20000000016 */
[----:B------:R-:W2:Y:S07]  /*0d80*/  LDC.64 R10, c[0x0][0x3a8] ;  /* 0x0000ea00ff0a7b82 */ /* 0x000eae0000000a00 */
[--C-:B------:R-:W-:Y:S02]  /*0d90*/  DADD R24, -R24, R16.reuse ;  /* 0x0000000018187229 */ /* 0x100fe40000000110 */
[----:B------:R-:W-:-:S06]  /*0da0*/  DADD R22, R28, R16 ;  /* 0x000000001c167229 */ /* 0x000fcc0000000010 */
[----:B------:R-:W-:-:S08]  /*0db0*/  DMUL R24, R8, R24 ;  /* 0x0000001808187228 */ /* 0x000fd00000000000 */
[----:B------:R-:W-:Y:S01]  /*0dc0*/  DFMA R24, R12, R32, R24 ;  /* 0x000000200c18722b */ /* 0x000fe20000000018 */
[----:B--2---:R-:W-:Y:S01]  /*0dd0*/  IMAD.WIDE R12, R21, 0x4, R10 ;  /* 0x00000004150c7825 */ /* 0x004fe200078e020a */
[----:B------:R-:W-:-:S04]  /*0de0*/  LEA R21, R0, R21, 0x2 ;  /* 0x0000001500157211 */ /* 0x000fc800078e10ff */
[----:B------:R3:W-:Y:S02]  /*0df0*/  STG.E desc[UR4][R12.64], R14 ;  /* 0x0000000e0c007986 */ /* 0x0007e4000c101904 */
[----:B------:R-:W-:Y:S01]  /*0e00*/  DFMA R26, R24, 0.5, R22 ;  /* 0x3fe00000181a782b */ /* 0x000fe20000000016 */
[----:B------:R-:W-:-:S05]  /*0e10*/  IMAD.WIDE R10, R0, 0x4, R12 ;  /* 0x00000004000a7825 */ /* 0x000fca00078e020c */
[----:B0-----:R3:W-:Y:S01]  /*0e20*/  STG.E desc[UR4][R10.64], R18 ;  /* 0x000000120a007986 */ /* 0x0017e2000c101904 */
[----:B------:R-:W-:-:S03]  /*0e30*/  IMAD.WIDE R22, R0, 0x4, R10 ;  /* 0x0000000400167825 */ /* 0x000fc600078e020a */
[----:B------:R-:W0:Y:S02]  /*0e40*/  F2F.F32.F64 R27, R26 ;  /* 0x0000001a001b7310 */ /* 0x000e240000301000 */
[----:B-1----:R3:W-:Y:S01]  /*0e50*/  STG.E desc[UR4][R22.64], R31 ;  /* 0x0000001f16007986 */ /* 0x0027e2000c101904 */
[----:B------:R-:W-:-:S05]  /*0e60*/  IMAD.WIDE R32, R0, 0x4, R22 ;  /* 0x0000000400207825 */ /* 0x000fca00078e0216 */
[----:B0-----:R3:W-:Y:S01]  /*0e70*/  STG.E desc[UR4][R32.64], R27 ;  /* 0x0000001b20007986 */ /* 0x0017e2000c101904 */
[----:B------:R-:W-:Y:S05]  /*0e80*/  @P0 BRA `(.L_x_11) ;  /* 0xfffffff800c40947 */ /* 0x000fea000383ffff */
[----:B------:R-:W-:Y:S05]  /*0e90*/  EXIT ;  /* 0x000000000000794d */ /* 0x000fea0003800000 */
.L_x_12:
[----:B------:R-:W-:-:S00]  /*0ea0*/  BRA `(.L_x_12) ;  /* 0xfffffffc00fc7947 */ /* 0x000fc0000383ffff */
[----:B------:R-:W-:-:S00]  /*0eb0*/  NOP ;  /* 0x0000000000007918 */ /* 0x000fc00000000000 */
        /* <DEDUP_REMOVED lines=12> */
.L_x_22:


//--------------------- .text.hwma_batch_f32      --------------------------
	.section	.text.hwma_batch_f32,"ax",@progbits
	.align	128
        .global         hwma_batch_f32
        .type           hwma_batch_f32,@function
        .size           hwma_batch_f32,(.L_x_23 - hwma_batch_f32)
        .other          hwma_batch_f32,@"STO_CUDA_ENTRY STV_DEFAULT"
hwma_batch_f32:
.text.hwma_batch_f32:
[----:B------:R-:W-:Y:S01]  /*0000*/  LDC R1, c[0x0][0x37c] ;  /* 0x0000df00ff017b82 */ /* 0x000fe20000000800 */
[----:B------:R-:W0:Y:S07]  /*0010*/  S2R R0, SR_TID.X ;  /* 0x0000000000007919 */ /* 0x000e2e0000002100 */
[----:B------:R-:W0:Y:S01]  /*0020*/  S2UR UR4, SR_CTAID.X ;  /* 0x00000000000479c3 */ /* 0x000e220000002500 */
[----:B------:R-:W1:Y:S07]  /*0030*/  LDCU UR5, c[0x0][0x3a8] ;  /* 0x00007500ff0577ac */ /* 0x000e6e0008000800 */
[----:B------:R-:W0:Y:S08]  /*0040*/  LDC R3, c[0x0][0x360] ;  /* 0x0000d800ff037b82 */ /* 0x000e300000000800 */
[----:B------:R-:W2:Y:S01]  /*0050*/  LDC R24, c[0x0][0x3a4] ;  /* 0x0000e900ff187b82 */ /* 0x000ea20000000800 */
[----:B0-----:R-:W-:-:S05]  /*0060*/  IMAD R3, R3, UR4, R0 ;  /* 0x0000000403037c24 */ /* 0x001fca000f8e0200 */
[----:B-1----:R-:W-:-:S04]  /*0070*/  ISETP.GE.AND P0, PT, R3, UR5, PT ;  /* 0x0000000503007c0c */ /* 0x002fc8000bf06270 */
[----:B--2---:R-:W-:-:S13]  /*0080*/  ISETP.LT.OR P0, PT, R24, 0x1, P0 ;  /* 0x000000011800780c */ /* 0x004fda0000701670 */
[----:B------:R-:W-:Y:S05]  /*0090*/  @P0 EXIT ;  /* 0x000000000000094d */ /* 0x000fea0003800000 */
[----:B------:R-:W0:Y:S01]  /*00a0*/  LDCU UR4, c[0x0][0x3a0] ;  /* 0x00007400ff0477ac */ /* 0x000e220008000800 */
[----:B------:R-:W1:Y:S01]  /*00b0*/  LDC.64 R8, c[0x0][0x388] ;  /* 0x0000e200ff087b82 */ /* 0x000e620000000a00 */
[----:B------:R-:W-:Y:S01]  /*00c0*/  IMAD R0, R3, R24, RZ ;  /* 0x0000001803007224 */ /* 0x000fe200078e02ff */
[----:B------:R-:W2:Y:S06]  /*00d0*/  LDCU.64 UR6, c[0x0][0x358] ;  /* 0x00006b00ff0677ac */ /* 0x000eac0008000a00 */
[----:B------:R-:W3:Y:S08]  /*00e0*/  LDC.64 R12, c[0x0][0x390] ;  /* 0x0000e400ff0c7b82 */ /* 0x000ef00000000a00 */
[----:B------:R-:W4:Y:S01]  /*00f0*/  LDC.64 R18, c[0x0][0x398] ;  /* 0x0000e600ff127b82 */ /* 0x000f220000000a00 */
[----:B0-----:R-:W-:-:S02]  /*0100*/  UISETP.GE.AND UP0, UPT, UR4, 0x1, UPT ;  /* 0x000000010400788c */ /* 0x001fc4000bf06270 */
[----:B------:R-:W-:-:S04]  /*0110*/  VIMNMX R17, PT, PT, RZ, UR4, !PT ;  /* 0x00000004ff117c48 */ /* 0x000fc8000ffe0100 */
[----:B------:R-:W-:Y:S01]  /*0120*/  VIMNMX.U32 R27, PT, PT, R17, R24, PT ;  /* 0x00000018111b7248 */ /* 0x000fe20003fe0000 */
[----:B-1----:R-:W-:-:S04]  /*0130*/  IMAD.WIDE R8, R3, 0x4, R8 ;  /* 0x0000000403087825 */ /* 0x002fc800078e0208 */
[----:B---3--:R-:W-:-:S04]  /*0140*/  IMAD.WIDE R12, R3, 0x4, R12 ;  /* 0x00000004030c7825 */ /* 0x008fc800078e020c */
[----:B----4-:R-:W-:Y:S01]  /*0150*/  IMAD.WIDE R18, R3, 0x4, R18 ;  /* 0x0000000403127825 */ /* 0x010fe200078e0212 */
[----:B--2---:R-:W-:Y:S06]  /*0160*/  BRA.U !UP0, `(.L_x_13) ;  /* 0x0000000108ec7547 */ /* 0x004fec000b800000 */
[C---:B------:R-:W-:Y:S01]  /*0170*/  VIADD R2, R27.reuse, 0xffffffff ;  /* 0xffffffff1b027836 */ /* 0x040fe20000000000 */
[----:B------:R-:W-:Y:S01]  /*0180*/  LOP3.LUT R10, R27, 0x7, RZ, 0xc0, !PT ;  /* 0x000000071b0a7812 */ /* 0x000fe200078ec0ff */
[----:B------:R-:W-:-:S03]  /*0190*/  IMAD.MOV.U32 R7, RZ, RZ, RZ ;  /* 0x000000ffff077224 */ /* 0x000fc600078e00ff */
[----:B------:R-:W-:Y:S02]  /*01a0*/  ISETP.GE.U32.AND P1, PT, R2, 0x7, PT ;  /* 0x000000070200780c */ /* 0x000fe40003f26070 */
[----:B------:R-:W-:-:S11]  /*01b0*/  ISETP.NE.AND P0, PT, R10, RZ, PT ;  /* 0x000000ff0a00720c */ /* 0x000fd60003f05270 */
[----:B------:R-:W-:Y:S05]  /*01c0*/  @!P1 BRA `(.L_x_14) ;  /* 0x0000000000589947 */ /* 0x000fea0003800000 */
[----:B------:R-:W0:Y:S01]  /*01d0*/  LDCU.64 UR4, c[0x0][0x3b0] ;  /* 0x00007600ff0477ac */ /* 0x000e220008000a00 */
[----:B------:R-:W-:Y:S01]  /*01e0*/  LOP3.LUT R7, R27, 0x7ffffff8, RZ, 0xc0, !PT ;  /* 0x7ffffff81b077812 */ /* 0x000fe200078ec0ff */
[----:B------:R-:W-:Y:S01]  /*01f0*/  IMAD.MOV.U32 R11, RZ, RZ, R0 ;  /* 0x000000ffff0b7224 */ /* 0x000fe200078e0000 */
[----:B------:R-:W-:-:S03]  /*0200*/  MOV R15, 0x7fffffff ;  /* 0x7fffffff000f7802 */ /* 0x000fc60000000f00 */
[----:B------:R-:W-:Y:S01]  /*0210*/  IMAD.MOV R6, RZ, RZ, -R7 ;  /* 0x000000ffff067224 */ /* 0x000fe200078e0a07 */
[----:B0-----:R-:W-:-:S04]  /*0220*/  UIADD3 UR4, UP0, UPT, UR4, 0x10, URZ ;  /* 0x0000001004047890 */ /* 0x001fc8000ff1e0ff */
[----:B------:R-:W-:Y:S02]  /*0230*/  UIADD3.X UR5, UPT, UPT, URZ, UR5, URZ, UP0, !UPT ;  /* 0x00000005ff057290 */ /* 0x000fe400087fe4ff */
[----:B------:R-:W-:-:S04]  /*0240*/  IMAD.U32 R4, RZ, RZ, UR4 ;  /* 0x00000004ff047e24 */ /* 0x000fc8000f8e00ff */
[----:B------:R-:W-:-:S07]  /*0250*/  IMAD.U32 R5, RZ, RZ, UR5 ;  /* 0x00000005ff057e24 */ /* 0x000fce000f8e00ff */
.L_x_15:
[----:B------:R-:W-:Y:S01]  /*0260*/  IADD3 R6, PT, PT, R6, 0x8, RZ ;  /* 0x0000000806067810 */ /* 0x000fe20007ffe0ff */
[----:B0-----:R-:W-:-:S03]  /*0270*/  IMAD.WIDE R2, R11, 0x4, R4 ;  /* 0x000000040b027825 */ /* 0x001fc600078e0204 */
[----:B------:R-:W-:Y:S01]  /*0280*/  ISETP.NE.AND P1, PT, R6, RZ, PT ;  /* 0x000000ff0600720c */ /* 0x000fe20003f25270 */
[----:B------:R-:W-:Y:S01]  /*0290*/  VIADD R11, R11, 0x8 ;  /* 0x000000080b0b7836 */ /* 0x000fe20000000000 */
[----:B------:R0:W-:Y:S04]  /*02a0*/  STG.E desc[UR6][R2.64+-0x10], R15 ;  /* 0xfffff00f02007986 */ /* 0x0001e8000c101906 */
[----:B------:R0:W-:Y:S04]  /*02b0*/  STG.E desc[UR6][R2.64+-0xc], R15 ;  /* 0xfffff40f02007986 */ /* 0x0001e8000c101906 */
[----:B------:R0:W-:Y:S04]  /*02c0*/  STG.E desc[UR6][R2.64+-0x8], R15 ;  /* 0xfffff80f02007986 */ /* 0x0001e8000c101906 */
[----:B------:R0:W-:Y:S04]  /*02d0*/  STG.E desc[UR6][R2.64+-0x4], R15 ;  /* 0xfffffc0f02007986 */ /* 0x0001e8000c101906 */
[----:B------:R0:W-:Y:S04]  /*02e0*/  STG.E desc[UR6][R2.64], R15 ;  /* 0x0000000f02007986 */ /* 0x0001e8000c101906 */
[----:B------:R0:W-:Y:S04]  /*02f0*/  STG.E desc[UR6][R2.64+0x4], R15 ;  /* 0x0000040f02007986 */ /* 0x0001e8000c101906 */
[----:B------:R0:W-:Y:S04]  /*0300*/  STG.E desc[UR6][R2.64+0x8], R15 ;  /* 0x0000080f02007986 */ /* 0x0001e8000c101906 */
[----:B------:R0:W-:Y:S01]  /*0310*/  STG.E desc[UR6][R2.64+0xc], R15 ;  /* 0x00000c0f02007986 */ /* 0x0001e2000c101906 */
[----:B------:R-:W-:Y:S05]  /*0320*/  @P1 BRA `(.L_x_15) ;  /* 0xfffffffc00cc1947 */ /* 0x000fea000383ffff */
.L_x_14:
[----:B------:R-:W-:Y:S05]  /*0330*/  @!P0 BRA `(.L_x_13) ;  /* 0x0000000000788947 */ /* 0x000fea0003800000 */
[----:B------:R-:W-:Y:S02]  /*0340*/  ISETP.GE.U32.AND P0, PT, R10, 0x4, PT ;  /* 0x000000040a00780c */ /* 0x000fe40003f06070 */
[----:B------:R-:W-:-:S04]  /*0350*/  LOP3.LUT R6, R27, 0x3, RZ, 0xc0, !PT ;  /* 0x000000031b067812 */ /* 0x000fc800078ec0ff */
[----:B------:R-:W-:-:S07]  /*0360*/  ISETP.NE.AND P1, PT, R6, RZ, PT ;  /* 0x000000ff0600720c */ /* 0x000fce0003f25270 */
[----:B------:R-:W-:Y:S06]  /*0370*/  @!P0 BRA `(.L_x_16) ;  /* 0x0000000000248947 */ /* 0x000fec0003800000 */
[----:B0-----:R-:W0:Y:S01]  /*0380*/  LDC.64 R2, c[0x0][0x3b0] ;  /* 0x0000ec00ff027b82 */ /* 0x001e220000000a00 */
[----:B------:R-:W-:Y:S01]  /*0390*/  IMAD.IADD R5, R0, 0x1, R7 ;  /* 0x0000000100057824 */ /* 0x000fe200078e0207 */
[----:B------:R-:W-:Y:S01]  /*03a0*/  IADD3 R7, PT, PT, R7, 0x4, RZ ;  /* 0x0000000407077810 */ /* 0x000fe20007ffe0ff */
[----:B------:R-:W-:Y:S02]  /*03b0*/  IMAD.MOV.U32 R11, RZ, RZ, 0x7fffffff ;  /* 0x7fffffffff0b7424 */ /* 0x000fe400078e00ff */
[----:B0-----:R-:W-:-:S05]  /*03c0*/  IMAD.WIDE R2, R5, 0x4, R2 ;  /* 0x0000000405027825 */ /* 0x001fca00078e0202 */
[----:B------:R1:W-:Y:S04]  /*03d0*/  STG.E desc[UR6][R2.64], R11 ;  /* 0x0000000b02007986 */ /* 0x0003e8000c101906 */
[----:B------:R1:W-:Y:S04]  /*03e0*/  STG.E desc[UR6][R2.64+0x4], R11 ;  /* 0x0000040b02007986 */ /* 0x0003e8000c101906 */
[----:B------:R1:W-:Y:S04]  /*03f0*/  STG.E desc[UR6][R2.64+0x8], R11 ;  /* 0x0000080b02007986 */ /* 0x0003e8000c101906 */
[----:B------:R1:W-:Y:S02]  /*0400*/  STG.E desc[UR6][R2.64+0xc], R11 ;  /* 0x00000c0b02007986 */ /* 0x0003e4000c101906 */
.L_x_16:
[----:B------:R-:W-:Y:S05]  /*0410*/  @!P1 BRA `(.L_x_13) ;  /* 0x0000000000409947 */ /* 0x000fea0003800000 */
[----:B01----:R-:W-:Y:S02]  /*0420*/  LOP3.LUT R2, R27, 0x1, RZ, 0xc0, !PT ;  /* 0x000000011b027812 */ /* 0x003fe400078ec0ff */
[----:B------:R-:W-:Y:S02]  /*0430*/  ISETP.NE.AND P0, PT, R6, 0x1, PT ;  /* 0x000000010600780c */ /* 0x000fe40003f05270 */
[----:B------:R-:W-:-:S13]  /*0440*/  ISETP.NE.U32.AND P1, PT, R2, 0x1, PT ;  /* 0x000000010200780c */ /* 0x000fda0003f25070 */
[----:B------:R-:W0:Y:S01]  /*0450*/  @!P1 LDC.64 R4, c[0x0][0x3b0] ;  /* 0x0000ec00ff049b82 */ /* 0x000e220000000a00 */
[----:B------:R-:W-:Y:S05]  /*0460*/  @!P0 BRA `(.L_x_17) ;  /* 0x00000000001c8947 */ /* 0x000fea0003800000 */
[----:B------:R-:W1:Y:S01]  /*0470*/  LDC.64 R2, c[0x0][0x3b0] ;  /* 0x0000ec00ff027b82 */ /* 0x000e620000000a00 */
[----:B------:R-:W-:Y:S02]  /*0480*/  IMAD.IADD R11, R0, 0x1, R7 ;  /* 0x00000001000b7824 */ /* 0x000fe400078e0207 */
[----:B------:R-:W-:Y:S02]  /*0490*/  IMAD.MOV.U32 R15, RZ, RZ, 0x7fffffff ;  /* 0x7fffffffff0f7424 */ /* 0x000fe400078e00ff */
[----:B------:R-:W-:Y:S02]  /*04a0*/  VIADD R7, R7, 0x2 ;  /* 0x0000000207077836 */ /* 0x000fe40000000000 */
[----:B-1----:R-:W-:-:S05]  /*04b0*/  IMAD.WIDE R2, R11, 0x4, R2 ;  /* 0x000000040b027825 */ /* 0x002fca00078e0202 */
[----:B------:R1:W-:Y:S04]  /*04c0*/  STG.E desc[UR6][R2.64], R15 ;  /* 0x0000000f02007986 */ /* 0x0003e8000c101906 */
[----:B------:R1:W-:Y:S02]  /*04d0*/  STG.E desc[UR6][R2.64+0x4], R15 ;  /* 0x0000040f02007986 */ /* 0x0003e4000c101906 */
.L_x_17:
[----:B-1----:R-:W-:Y:S01]  /*04e0*/  @!P1 IADD3 R3, PT, PT, R0, R7, RZ ;  /* 0x0000000700039210 */ /* 0x002fe20007ffe0ff */
[----:B------:R-:W-:-:S04]  /*04f0*/  @!P1 IMAD.MOV.U32 R7, RZ, RZ, 0x7fffffff ;  /* 0x7fffffffff079424 */ /* 0x000fc800078e00ff */
[----:B0-----:R-:W-:-:S05]  /*0500*/  @!P1 IMAD.WIDE R2, R3, 0x4, R4 ;  /* 0x0000000403029825 */ /* 0x001fca00078e0204 */
[----:B------:R2:W-:Y:S02]  /*0510*/  @!P1 STG.E desc[UR6][R2.64], R7 ;  /* 0x0000000702009986 */ /* 0x0005e4000c101906 */
.L_x_13:
[----:B------:R-:W-:-:S13]  /*0520*/  ISETP.GE.U32.AND P0, PT, R17, R24, PT ;  /* 0x000000181100720c */ /* 0x000fda0003f06070 */
[----:B------:R-:W-:Y:S05]  /*0530*/  @P0 EXIT ;  /* 0x000000000000094d */ /* 0x000fea0003800000 */
[----:B0-----:R-:W0:Y:S01]  /*0540*/  LDC.64 R14, c[0x0][0x380] ;  /* 0x0000e000ff0e7b82 */ /* 0x001e220000000a00 */
[----:B-12---:R1:W2:Y:S04]  /*0550*/  LDG.E.CONSTANT R2, desc[UR6][R8.64] ;  /* 0x0000000608027981 */ /* 0x0062a8000c1e9900 */
[----:B------:R3:W4:Y:S04]  /*0560*/  LDG.E.CONSTANT R4, desc[UR6][R12.64] ;  /* 0x000000060c047981 */ /* 0x000728000c1e9900 */
[----:B------:R-:W5:Y:S01]  /*0570*/  LDG.E.CONSTANT R6, desc[UR6][R18.64] ;  /* 0x0000000612067981 */ /* 0x000f62000c1e9900 */
[----:B0-----:R-:W-:-:S06]  /*0580*/  IMAD.WIDE.U32 R20, R27, 0x4, R14 ;  /* 0x000000041b147825 */ /* 0x001fcc00078e000e */
[----:B------:R-:W5:Y:S01]  /*0590*/  LDG.E.CONSTANT R20, desc[UR6][R20.64] ;  /* 0x0000000614147981 */ /* 0x000f62000c1e9900 */
[----:B------:R-:W-:-:S05]  /*05a0*/  IMAD.IADD R16, R24, 0x1, -R27 ;  /* 0x0000000118107824 */ /* 0x000fca00078e0a1b */
[----:B------:R-:W-:Y:S02]  /*05b0*/  LOP3.LUT P0, R16, R16, 0x3, RZ, 0xc0, !PT ;  /* 0x0000000310107812 */ /* 0x000fe4000780c0ff */
[----:B-1----:R-:W-:Y:S02]  /*05c0*/  CS2R R8, SRZ ;  /* 0x0000000000087805 */ /* 0x002fe4000001ff00 */
[----:B------:R-:W-:Y:S02]  /*05d0*/  MOV R25, R27 ;  /* 0x0000001b00197202 */ /* 0x000fe40000000f00 */
[----:B---3--:R-:W-:Y:S01]  /*05e0*/  CS2R R12, SRZ ;  /* 0x00000000000c7805 */ /* 0x008fe2000001ff00 */
[----:B--2---:R-:W0:Y:S08]  /*05f0*/  F2F.F64.F32 R2, R2 ;  /* 0x0000000200027310 */ /* 0x004e300000201800 */
[----:B----4-:R-:W1:Y:S08]  /*0600*/  F2F.F64.F32 R4, R4 ;  /* 0x0000000400047310 */ /* 0x010e700000201800 */
[----:B-----5:R-:W2:Y:S08]  /*0610*/  F2F.F64.F32 R6, R6 ;  /* 0x0000000600067310 */ /* 0x020eb00000201800 */
[----:B------:R3:W4:Y:S01]  /*0620*/  F2F.F64.F32 R10, R20 ;  /* 0x00000014000a7310 */ /* 0x0007220000201800 */
[----:B012---:R-:W-:Y:S05]  /*0630*/  @!P0 BRA `(.L_x_18) ;  /* 0x0000000000c08947 */ /* 0x007fea0003800000 */
[----:B------:R-:W0:Y:S01]  /*0640*/  LDC.64 R8, c[0x0][0x380] ;  /* 0x0000e000ff087b82 */ /* 0x000e220000000a00 */
[----:B------:R-:W-:Y:S01]  /*0650*/  ISETP.LT.U32.AND P0, PT, R24, R17, PT ;  /* 0x000000111800720c */ /* 0x000fe20003f01070 */
[----:B------:R-:W-:Y:S01]  /*0660*/  IMAD.MOV R28, RZ, RZ, -R16 ;  /* 0x000000ffff1c7224 */ /* 0x000fe200078e0a10 */
[----:B------:R-:W-:Y:S01]  /*0670*/  CS2R R18, SRZ ;  /* 0x0000000000127805 */ /* 0x000fe2000001ff00 */
[----:B----4-:R-:W-:Y:S01]  /*0680*/  IMAD.MOV.U32 R16, RZ, RZ, R10 ;  /* 0x000000ffff107224 */ /* 0x010fe200078e000a */
[----:B------:R-:W-:Y:S01]  /*0690*/  ISETP.LT.U32.AND.EX P0, PT, RZ, RZ, PT, P0 ;  /* 0x000000ffff00720c */ /* 0x000fe20003f01100 */
[----:B------:R-:W-:Y:S02]  /*06a0*/  IMAD.IADD R31, R27, 0x1, R0 ;  /* 0x000000011b1f7824 */ /* 0x000fe400078e0200 */
[----:B------:R-:W-:Y:S01]  /*06b0*/  IMAD.MOV.U32 R25, RZ, RZ, R27 ;  /* 0x000000ffff197224 */ /* 0x000fe200078e001b */
[----:B------:R-:W-:Y:S02]  /*06c0*/  SEL R29, R17, R24, !P0 ;  /* 0x00000018111d7207 */ /* 0x000fe40004000000 */
[----:B------:R-:W-:-:S02]  /*06d0*/  MOV R17, R11 ;  /* 0x0000000b00117202 */ /* 0x000fc40000000f00 */
[----:B0-----:R-:W-:-:S04]  /*06e0*/  LEA R26, P0, R29, R8, 0x2 ;  /* 0x000000081d1a7211 */ /* 0x001fc800078010ff */
[----:B------:R-:W-:Y:S02]  /*06f0*/  LEA.HI.X R29, R29, R9, RZ, 0x2, P0 ;  /* 0x000000091d1d7211 */ /* 0x000fe400000f14ff */
[----:B------:R-:W-:-:S07]  /*0700*/  CS2R R8, SRZ ;  /* 0x0000000000087805 */ /* 0x000fce000001ff00 */
.L_x_19:
[----:B0-----:R-:W-:Y:S01]  /*0710*/  MOV R22, R26 ;  /* 0x0000001a00167202 */ /* 0x001fe20000000f00 */
[----:B------:R-:W-:-:S05]  /*0720*/  IMAD.MOV.U32 R23, RZ, RZ, R29 ;  /* 0x000000ffff177224 */ /* 0x000fca00078e001d */
[----:B------:R-:W2:Y:S01]  /*0730*/  LDG.E.CONSTANT R22, desc[UR6][R22.64] ;  /* 0x0000000616167981 */ /* 0x000ea2000c1e9900 */
[----:B---3--:R-:W-:Y:S01]  /*0740*/  DADD R20, R16, R18 ;  /* 0x0000000010147229 */ /* 0x008fe20000000012 */
[----:B------:R-:W-:Y:S01]  /*0750*/  VIADD R28, R28, 0x1 ;  /* 0x000000011c1c7836 */ /* 0x000fe20000000000 */
[----:B------:R-:W-:Y:S01]  /*0760*/  DADD R12, -R2, 1 ;  /* 0x3ff00000020c7429 */ /* 0x000fe20000000100 */
[----:B------:R-:W-:Y:S02]  /*0770*/  IADD3 R26, P1, PT, R26, 0x4, RZ ;  /* 0x000000041a1a7810 */ /* 0x000fe40007f3e0ff */
[----:B------:R-:W-:Y:S02]  /*0780*/  IADD3 R25, PT, PT, R25, 0x1, RZ ;  /* 0x0000000119197810 */ /* 0x000fe40007ffe0ff */
[----:B------:R-:W-:Y:S01]  /*0790*/  ISETP.NE.AND P0, PT, R28, RZ, PT ;  /* 0x000000ff1c00720c */ /* 0x000fe20003f05270 */
[----:B------:R-:W-:Y:S01]  /*07a0*/  DFMA R20, R8, 0.5, R20 ;  /* 0x3fe000000814782b */ /* 0x000fe20000000014 */
[----:B------:R-:W-:Y:S01]  /*07b0*/  IMAD.X R29, RZ, RZ, R29, P1 ;  /* 0x000000ffff1d7224 */ /* 0x000fe200008e061d */
[----:B--2---:R0:W1:Y:S02]  /*07c0*/  F2F.F64.F32 R10, R22 ;  /* 0x00000016000a7310 */ /* 0x0040640000201800 */
[----:B0-----:R-:W0:Y:S01]  /*07d0*/  LDC.64 R22, c[0x0][0x3b0] ;  /* 0x0000ec00ff167b82 */ /* 0x001e220000000a00 */
[----:B-1----:R-:W-:-:S08]  /*07e0*/  DMUL R10, R2, R10 ;  /* 0x0000000a020a7228 */ /* 0x002fd00000000000 */
[----:B------:R-:W-:Y:S02]  /*07f0*/  DFMA R10, R20, R12, R10 ;  /* 0x0000000c140a722b */ /* 0x000fe4000000000a */
[----:B------:R-:W-:-:S06]  /*0800*/  DADD R12, R18, R8 ;  /* 0x00000000120c7229 */ /* 0x000fcc0000000008 */
[----:B------:R-:W-:Y:S01]  /*0810*/  DADD R20, R10, -R16 ;  /* 0x000000000a147229 */ /* 0x000fe20000000810 */
[----:B0-----:R-:W-:Y:S01]  /*0820*/  IMAD.WIDE R22, R31, 0x4, R22 ;  /* 0x000000041f167825 */ /* 0x001fe200078e0216 */
[----:B------:R-:W-:-:S03]  /*0830*/  DADD R16, -R4, 1 ;  /* 0x3ff0000004107429 */ /* 0x000fc60000000100 */
[----:B------:R-:W-:-:S03]  /*0840*/  VIADD R31, R31, 0x1 ;  /* 0x000000011f1f7836 */ /* 0x000fc60000000000 */
[----:B------:R-:W-:-:S08]  /*0850*/  DMUL R20, R4, R20 ;  /* 0x0000001404147228 */ /* 0x000fd00000000000 */
[----:B------:R-:W-:Y:S02]  /*0860*/  DFMA R12, R12, R16, R20 ;  /* 0x000000100c0c722b */ /* 0x000fe40000000014 */
[----:B------:R-:W-:-:S06]  /*0870*/  DADD R16, -R6, 1 ;  /* 0x3ff0000006107429 */ /* 0x000fcc0000000100 */
[----:B------:R-:W-:Y:S02]  /*0880*/  DADD R18, R12, -R18 ;  /* 0x000000000c127229 */ /* 0x000fe40000000812 */
[----:B------:R-:W-:-:S06]  /*0890*/  DADD R20, R10, R12 ;  /* 0x000000000a147229 */ /* 0x000fcc000000000c */
[----:B------:R-:W-:-:S08]  /*08a0*/  DMUL R18, R6, R18 ;  /* 0x0000001206127228 */ /* 0x000fd00000000000 */
[----:B------:R-:W-:Y:S01]  /*08b0*/  DFMA R8, R16, R8, R18 ;  /* 0x000000081008722b */ /* 0x000fe20000000012 */
[----:B------:R-:W-:Y:S01]  /*08c0*/  MOV R16, R10 ;  /* 0x0000000a00107202 */ /* 0x000fe20000000f00 */
[----:B------:R-:W-:Y:S01]  /*08d0*/  IMAD.MOV.U32 R17, RZ, RZ, R11 ;  /* 0x000000ffff117224 */ /* 0x000fe200078e000b */
[----:B------:R-:W-:Y:S01]  /*08e0*/  MOV R19, R13 ;  /* 0x0000000d00137202 */ /* 0x000fe20000000f00 */
[----:B------:R-:W-:-:S04]  /*08f0*/  IMAD.MOV.U32 R18, RZ, RZ, R12 ;  /* 0x000000ffff127224 */ /* 0x000fc800078e000c */
[----:B------:R-:W-:-:S10]  /*0900*/  DFMA R20, R8, 0.5, R20 ;  /* 0x3fe000000814782b */ /* 0x000fd40000000014 */
[----:B------:R-:W0:Y:S02]  /*0910*/  F2F.F32.F64 R21, R20 ;  /* 0x0000001400157310 */ /* 0x000e240000301000 */
[----:B0-----:R0:W-:Y:S01]  /*0920*/  STG.E desc[UR6][R22.64], R21 ;  /* 0x0000001516007986 */ /* 0x0011e2000c101906 */
[----:B------:R-:W-:Y:S05]  /*0930*/  @P0 BRA `(.L_x_19) ;  /* 0xfffffffc00740947 */ /* 0x000fea000383ffff */
.L_x_18:
[----:B------:R-:W-:-:S05]  /*0940*/  IMAD.IADD R16, R27, 0x1, -R24 ;  /* 0x000000011b107824 */ /* 0x000fca00078e0a18 */
[----:B------:R-:W-:-:S13]  /*0950*/  ISETP.GT.U32.AND P0, PT, R16, -0x4, PT ;  /* 0xfffffffc1000780c */ /* 0x000fda0003f04070 */
[----:B------:R-:W-:Y:S05]  /*0960*/  @P0 EXIT ;  /* 0x000000000000094d */ /* 0x000fea0003800000 */
[----:B------:R-:W-:Y:S01]  /*0970*/  IMAD.WIDE.U32 R14, R25, 0x4, R14 ;  /* 0x00000004190e7825 */ /* 0x000fe200078e000e */
[----:B------:R-:W-:-:S03]  /*0980*/  IADD3 R0, PT, PT, R0, R25, RZ ;  /* 0x0000001900007210 */ /* 0x000fc60007ffe0ff */
[----:B------:R-:W-:Y:S01]  /*0990*/  IMAD.IADD R24, R25, 0x1, -R24 ;  /* 0x0000000119187824 */ /* 0x000fe200078e0a18 */
[----:B------:R-:W-:-:S05]  /*09a0*/  IADD3 R14, P0, PT, R14, 0x8, RZ ;  /* 0x000000080e0e7810 */ /* 0x000fca0007f1e0ff */
[----:B------:R-:W-:-:S08]  /*09b0*/  IMAD.X R15, RZ, RZ, R15, P0 ;  /* 0x000000ffff0f7224 */ /* 0x000fd000000e060f */
.L_x_20:
[----:B0-2---:R-:W2:Y:S04]  /*09c0*/  LDG.E.CONSTANT R22, desc[UR6][R14.64+-0x8] ;  /* 0xfffff8060e167981 */ /* 0x005ea8000c1e9900 */
[----:B------:R-:W5:Y:S04]  /*09d0*/  LDG.E.CONSTANT R28, desc[UR6][R14.64+-0x4] ;  /* 0xfffffc060e1c7981 */ /* 0x000f68000c1e9900 */
[----:B------:R-:W5:Y:S04]  /*09e0*/  LDG.E.CONSTANT R32, desc[UR6][R14.64] ;  /* 0x000000060e207981 */ /* 0x000f68000c1e9900 */
[----:B------:R0:W5:Y:S01]  /*09f0*/  LDG.E.CONSTANT R25, desc[UR6][R14.64+0x4] ;  /* 0x000004060e197981 */ /* 0x000162000c1e9900 */
[----:B---34-:R-:W-:Y:S01]  /*0a00*/  DADD R20, R12, R10 ;  /* 0x000000000c147229 */ /* 0x018fe2000000000a */
[----:B------:R-:W-:Y:S01]  /*0a10*/  VIADD R24, R24, 0x4 ;  /* 0x0000000418187836 */ /* 0x000fe20000000000 */
[----:B------:R-:W-:-:S04]  /*0a20*/  DADD R16, -R2, 1 ;  /* 0x3ff0000002107429 */ /* 0x000fc80000000100 */
[----:B------:R-:W-:Y:S02]  /*0a30*/  ISETP.NE.AND P0, PT, R24, RZ, PT ;  /* 0x000000ff1800720c */ /* 0x000fe40003f05270 */
[----:B------:R-:W-:Y:S01]  /*0a40*/  DFMA R20, R8, 0.5, R20 ;  /* 0x3fe000000814782b */ /* 0x000fe20000000014 */
[----:B0-----:R-:W-:-:S04]  /*0a50*/  IADD3 R14, P1, PT, R14, 0x10, RZ ;  /* 0x000000100e0e7810 */ /* 0x001fc80007f3e0ff */
[----:B------:R-:W-:Y:S01]  /*0a60*/  IADD3.X R15, PT, PT, RZ, R15, RZ, P1, !PT ;  /* 0x0000000fff0f7210 */ /* 0x000fe20000ffe4ff */
[----:B--2---:R-:W0:Y:S08]  /*0a70*/  F2F.F64.F32 R18, R22 ;  /* 0x0000001600127310 */ /* 0x004e300000201800 */
[----:B-----5:R-:W1:Y:S01]  /*0a80*/  F2F.F64.F32 R28, R28 ;  /* 0x0000001c001c7310 */ /* 0x020e620000201800 */
[----:B0-----:R-:W-:-:S07]  /*0a90*/  DMUL R18, R2, R18 ;  /* 0x0000001202127228 */ /* 0x001fce0000000000 */
[----:B------:R-:W0:Y:S01]  /*0aa0*/  F2F.F64.F32 R32, R32 ;  /* 0x0000002000207310 */ /* 0x000e220000201800 */
[----:B------:R-:W-:Y:S02]  /*0ab0*/  DFMA R26, R16, R20, R18 ;  /* 0x00000014101a722b */ /* 0x000fe40000000012 */
[----:B------:R-:W-:Y:S02]  /*0ac0*/  DADD R20, R12, R8 ;  /* 0x000000000c147229 */ /* 0x000fe40000000008 */
[----:B------:R-:W-:-:S04]  /*0ad0*/  DADD R18, -R4, 1 ;  /* 0x3ff0000004127429 */ /* 0x000fc80000000100 */
        /* <DEDUP_REMOVED lines=8> */
[----:B-1----:R-:W-:-:S06]  /*0b60*/  DMUL R12, R2, R28 ;  /* 0x0000001c020c7228 */ /* 0x002fcc0000000000 */
[----:B------:R-:W-:Y:S02]  /*0b70*/  DFMA R22, R8, 0.5, R22 ;  /* 0x3fe000000816782b */ /* 0x000fe40000000016 */
[----:B------:R-:W-:-:S06]  /*0b80*/  DADD R30, R10, R8 ;  /* 0x000000000a1e7229 */ /* 0x000fcc0000000008 */
[----:B------:R-:W-:Y:S02]  /*0b90*/  DFMA R12, R16, R22, R12 ;  /* 0x00000016100c722b */ /* 0x000fe4000000000c */
[----:B------:R-:W-:Y:S06]  /*0ba0*/  F2F.F32.F64 R22, R22 ;  /* 0x0000001600167310 */ /* 0x000fec0000301000 */
[----:B------:R-:W-:-:S08]  /*0bb0*/  DADD R26, -R26, R12 ;  /* 0x000000001a1a7229 */ /* 0x000fd0000000010c */
[----:B------:R-:W-:-:S08]  /*0bc0*/  DMUL R26, R4, R26 ;  /* 0x0000001a041a7228 */ /* 0x000fd00000000000 */
[----:B------:R-:W-:-:S08]  /*0bd0*/  DFMA R30, R18, R30, R26 ;  /* 0x0000001e121e722b */ /* 0x000fd0000000001a */
[--C-:B------:R-:W-:Y:S02]  /*0be0*/  DADD R10, -R10, R30.reuse ;  /* 0x000000000a0a7229 */ /* 0x100fe4000000011e */
[----:B------:R-:W-:-:S06]  /*0bf0*/  DADD R26, R12, R30 ;  /* 0x000000000c1a7229 */ /* 0x000fcc000000001e */
[----:B------:R-:W-:-:S08]  /*0c00*/  DMUL R10, R6, R10 ;  /* 0x0000000a060a7228 */ /* 0x000fd00000000000 */
[----:B------:R-:W-:Y:S02]  /*0c10*/  DFMA R10, R20, R8, R10 ;  /* 0x00000008140a722b */ /* 0x000fe4000000000a */
[----:B0-----:R-:W-:-:S06]  /*0c20*/  DMUL R8, R2, R32 ;  /* 0x0000002002087228 */ /* 0x001fcc0000000000 */
[----:B------:R-:W-:Y:S02]  /*0c30*/  DFMA R26, R10, 0.5, R26 ;  /* 0x3fe000000a1a782b */ /* 0x000fe4000000001a */
[----:B------:R-:W-:-:S06]  /*0c40*/  DADD R28, R30, R10 ;  /* 0x000000001e1c7229 */ /* 0x000fcc000000000a */
[----:B------:R-:W-:Y:S02]  /*0c50*/  DFMA R8, R16, R26, R8 ;  /* 0x0000001a1008722b */ /* 0x000fe40000000008 */
[----:B------:R-:W-:Y:S06]  /*0c60*/  F2F.F32.F64 R27, R26 ;  /* 0x0000001a001b7310 */ /* 0x000fec0000301000 */
[----:B------:R-:W-:-:S08]  /*0c70*/  DADD R12, -R12, R8 ;  /* 0x000000000c0c7229 */ /* 0x000fd00000000108 */
[----:B------:R-:W-:-:S08]  /*0c80*/  DMUL R12, R4, R12 ;  /* 0x0000000c040c7228 */ /* 0x000fd00000000000 */
[----:B------:R-:W-:Y:S02]  /*0c90*/  DFMA R28, R18, R28, R12 ;  /* 0x0000001c121c722b */ /* 0x000fe4000000000c */
[----:B------:R-:W0:Y:S06]  /*0ca0*/  F2F.F64.F32 R12, R25 ;  /* 0x00000019000c7310 */ /* 0x000e2c0000201800 */
[----:B------:R-:W-:-:S08]  /*0cb0*/  DADD R30, -R30, R28 ;  /* 0x000000001e1e7229 */ /* 0x000fd0000000011c */
[----:B------:R-:W-:Y:S02]  /*0cc0*/  DMUL R30, R6, R30 ;  /* 0x0000001e061e7228 */ /* 0x000fe40000000000 */
[----:B0-----:R-:W-:-:S06]  /*0cd0*/  DMUL R12, R2, R12 ;  /* 0x0000000c020c7228 */ /* 0x001fcc0000000000 */
[----:B------:R-:W-:Y:S02]  /*0ce0*/  DFMA R32, R20, R10, R30 ;  /* 0x0000000a1420722b */ /* 0x000fe4000000001e */
[----:B------:R-:W-:-:S08]  /*0cf0*/  DADD R30, R8, R28 ;  /* 0x00000000081e7229 */ /* 0x000fd0000000001c */
[----:B------:R-:W-:-:S08]  /*0d00*/  DFMA R30, R32, 0.5, R30 ;  /* 0x3fe00000201e782b */ /* 0x000fd0000000001e */
[----:B------:R-:W-:Y:S02]  /*0d10*/  DFMA R10, R16, R30, R12 ;  /* 0x0000001e100a722b */ /* 0x000fe4000000000c */
[----:B------:R-:W-:Y:S01]  /*0d20*/  DADD R12, R28, R32 ;  /* 0x000000001c0c7229 */ /* 0x000fe20000000020 */
[----:B------:R-:W0:Y:S01]  /*0d30*/  LDC.64 R16, c[0x0][0x3b0] ;  /* 0x0000ec00ff107b82 */ /* 0x000e220000000a00 */
[----:B------:R-:W1:Y:S04]  /*0d40*/  F2F.F32.F64 R31, R30 ;  /* 0x0000001e001f7310 */ /* 0x000e680000301000 */
[----:B------:R-:W-:-:S08]  /*0d50*/  DADD R8, -R8, R10 ;  /* 0x0000000008087229 */ /* 0x000fd0000000010a */
[----:B------:R-:W-:-:S08]  /*0d60*/  DMUL R8, R4, R8 ;  /* 0x0000000804087228 */ /* 0x000fd00000000000 */
[----:B------:R-:W-:Y:S01]  /*0d70*/  DFMA R12, R18, R12, R8 ;  /* 0x0000000c120c722b */ /* 0x000fe20000000008 */
[----:B0-----:R-:W-:-:S04]  /*0d80*/  IMAD.WIDE R16, R0, 0x4, R16 ;  /* 0x0000000400107825 */ /* 0x001fc800078e0210 */
[----:B------:R-:W-:-:S03]  /*0d90*/  VIADD R0, R0, 0x4 ;  /* 0x0000000400007836 */ /* 0x000fc60000000000 */
[--C-:B------:R-:W-:Y:S01]  /*0da0*/  DADD R28, -R28, R12.reuse ;  /* 0x000000001c1c7229 */ /* 0x100fe2000000010c */
[----:B------:R2:W-:Y:S01]  /*0db0*/  STG.E desc[UR6][R16.64], R22 ;  /* 0x0000001610007986 */ /* 0x0005e2000c101906 */
[----:B------:R-:W-:-:S03]  /*0dc0*/  DADD R18, R10, R12 ;  /* 0x000000000a127229 */ /* 0x000fc6000000000c */
[----:B------:R2:W-:Y:S03]  /*0dd0*/  STG.E desc[UR6][R16.64+0x4], R27 ;  /* 0x0000041b10007986 */ /* 0x0005e6000c101906 */
[----:B------:R-:W-:Y:S01]  /*0de0*/  DMUL R28, R6, R28 ;  /* 0x0000001c061c7228 */ /* 0x000fe20000000000 */
[----:B-1----:R2:W-:Y:S07]  /*0df0*/  STG.E desc[UR6][R16.64+0x8], R31 ;  /* 0x0000081f10007986 */ /* 0x0025ee000c101906 */
[----:B------:R-:W-:-:S08]  /*0e00*/  DFMA R8, R20, R32, R28 ;  /* 0x000000201408722b */ /* 0x000fd0000000001c */
[----:B------:R-:W-:-:S10]  /*0e10*/  DFMA R18, R8, 0.5, R18 ;  /* 0x3fe000000812782b */ /* 0x000fd40000000012 */
[----:B------:R-:W0:Y:S02]  /*0e20*/  F2F.F32.F64 R19, R18 ;  /* 0x0000001200137310 */ /* 0x000e240000301000 */
[----:B0-----:R2:W-:Y:S01]  /*0e30*/  STG.E desc[UR6][R16.64+0xc], R19 ;  /* 0x00000c1310007986 */ /* 0x0015e2000c101906 */
[----:B------:R-:W-:Y:S05]  /*0e40*/  @P0 BRA `(.L_x_20) ;  /* 0xfffffff800dc0947 */ /* 0x000fea000383ffff */
[----:B------:R-:W-:Y:S05]  /*0e50*/  EXIT ;  /* 0x000000000000794d */ /* 0x000fea0003800000 */
.L_x_21:
        /* <DEDUP_REMOVED lines=10> */
.L_x_23:


//--------------------- .nv.shared.reserved.0     --------------------------
	.section	.nv.shared.reserved.0,"aw",@nobits
	.weak		__nv_reservedSMEM_offset_0_alias
	.size		__nv_reservedSMEM_offset_0_alias, 0, 64
	.other		__nv_reservedSMEM_offset_0_alias,@"STO_CUDA_RESERVED_SHARED STV_DEFAULT"
__nv_reservedSMEM_offset_0_alias:
	.zero		0
	.zero		64


//--------------------- .nv.constant0.hwma_multi_series_one_param_f32 --------------------------
	.section	.nv.constant0.hwma_multi_series_one_param_f32,"a",@progbits
	.sectionflags	@""
	.align	4
.nv.constant0.hwma_multi_series_one_param_f32:
	.zero		944


//--------------------- .nv.constant0.hwma_batch_f32 --------------------------
	.section	.nv.constant0.hwma_batch_f32,"a",@progbits
	.sectionflags	@""
	.align	4
.nv.constant0.hwma_batch_f32:
	.zero		952


//--------------------- SYMBOLS --------------------------

	.type		.nv.reservedSmem.offset0,@object
	.size		.nv.reservedSmem.offset0,0x4
